	.target	sm_90a

	.elftype	@"ET_EXEC"


//--------------------- .note.nv.tkinfo           --------------------------
	.section	.note.nv.tkinfo,"",@"SHT_NOTE"
	.sectionflags	@"SHF_NOTE_NV_TKINFO"
	.tkinfo
        /*0018*/ 	.word	0x00000002
        /*0030*/ 	.string	""
        /*0030*/ 	.string	"ptxas"
        /*0030*/ 	.string	"Cuda compilation tools, release 13.0, V13.0.88"
        /*0030*/ 	.string	"Build cuda_13.0.r13.0/compiler.36424714_0"
        /*0030*/ 	.string	"-arch sm_90a -m 64 "



//--------------------- .note.nv.cuinfo           --------------------------
	.section	.note.nv.cuinfo,"",@"SHT_NOTE"
	.sectionflags	@"SHF_NOTE_NV_CUINFO"
        /*0018*/ 	.short	0x0002
        /*001a*/ 	.short	0x005a
        /*001c*/ 	.short	0x0082
	.zero		2


//--------------------- .nv.info                  --------------------------
	.section	.nv.info,"",@"SHT_CUDA_INFO"
	.align	4


	//----- nvinfo : EIATTR_REGCOUNT
	.align		4
        /*0000*/ 	.byte	0x04, 0x2f
        /*0002*/ 	.short	(.L_15 - .L_14)
	.align		4
.L_14:
        /*0004*/ 	.word	index@(_ZN7cutlass13device_kernelINS_4gemm6kernel13GemmUniversalIN4cute5tupleIJiiiiEEENS1_10collective13CollectiveMmaINS1_34MainloopSm90TmaGmmaWarpSpecializedILi7ENS5_IJNS4_1CILi1EEESB_SB_EEENS1_32KernelTmaWarpSpecializedPingpongEEENS5_IJNSA_ILi64EEESF_NSA_ILi128EEEEEENS_6half_tENS5_IJlSB_lEEESI_SJ_NS4_8TiledMMAINS4_8MMA_AtomIJNS4_4SM904GMMA25MMA_64x64x16_F32F16F16_SSILNSN_5MajorE0ELSP_0ELNSN_7ScaleInE1ELSQ_1EEEEEENS4_6LayoutISC_NS5_IJNSA_ILi0EEESU_SU_EEEEENS5_IJNS4_10UnderscoreESX_SX_EEEEENS4_13SM90_TMA_LOADENS4_14ComposedLayoutINS4_7SwizzleILi3ELi4ELi3EEENS4_18smem_ptr_flag_bitsILi16EEENST_INS5_IJNSA_ILi8EEESF_EEENS5_IJSF_SB_EEEEEEEvNS4_8identityES10_S1A_vS1B_EENS_8epilogue10collective6detail29Sm90TmaWarpSpecializedAdapterINS1E_15DefaultEpilogueISI_SJ_SJ_NS1D_6thread17LinearCombinationISI_Li1EffLNS1I_9ScaleType4KindE0ELNS_15FloatRoundStyleE2ESI_EENS1_15EpilogueDefaultEEEEEvvEEEEvNT_6ParamsE)
        /*0008*/ 	.word	0x000000a8


	//----- nvinfo : EIATTR_FRAME_SIZE
	.align		4
.L_15:
        /*000c*/ 	.byte	0x04, 0x11
        /*000e*/ 	.short	(.L_17 - .L_16)
	.align		4
.L_16:
        /*0010*/ 	.word	index@(_ZN7cutlass13device_kernelINS_4gemm6kernel13GemmUniversalIN4cute5tupleIJiiiiEEENS1_10collective13CollectiveMmaINS1_34MainloopSm90TmaGmmaWarpSpecializedILi7ENS5_IJNS4_1CILi1EEESB_SB_EEENS1_32KernelTmaWarpSpecializedPingpongEEENS5_IJNSA_ILi64EEESF_NSA_ILi128EEEEEENS_6half_tENS5_IJlSB_lEEESI_SJ_NS4_8TiledMMAINS4_8MMA_AtomIJNS4_4SM904GMMA25MMA_64x64x16_F32F16F16_SSILNSN_5MajorE0ELSP_0ELNSN_7ScaleInE1ELSQ_1EEEEEENS4_6LayoutISC_NS5_IJNSA_ILi0EEESU_SU_EEEEENS5_IJNS4_10UnderscoreESX_SX_EEEEENS4_13SM90_TMA_LOADENS4_14ComposedLayoutINS4_7SwizzleILi3ELi4ELi3EEENS4_18smem_ptr_flag_bitsILi16EEENST_INS5_IJNSA_ILi8EEESF_EEENS5_IJSF_SB_EEEEEEEvNS4_8identityES10_S1A_vS1B_EENS_8epilogue10collective6detail29Sm90TmaWarpSpecializedAdapterINS1E_15DefaultEpilogueISI_SJ_SJ_NS1D_6thread17LinearCombinationISI_Li1EffLNS1I_9ScaleType4KindE0ELNS_15FloatRoundStyleE2ESI_EENS1_15EpilogueDefaultEEEEEvvEEEEvNT_6ParamsE)
        /*0014*/ 	.word	0x00000008


	//----- nvinfo : EIATTR_MIN_STACK_SIZE
	.align		4
.L_17:
        /*0018*/ 	.byte	0x04, 0x12
        /*001a*/ 	.short	(.L_19 - .L_18)
	.align		4
.L_18:
        /*001c*/ 	.word	index@(_ZN7cutlass13device_kernelINS_4gemm6kernel13GemmUniversalIN4cute5tupleIJiiiiEEENS1_10collective13CollectiveMmaINS1_34MainloopSm90TmaGmmaWarpSpecializedILi7ENS5_IJNS4_1CILi1EEESB_SB_EEENS1_32KernelTmaWarpSpecializedPingpongEEENS5_IJNSA_ILi64EEESF_NSA_ILi128EEEEEENS_6half_tENS5_IJlSB_lEEESI_SJ_NS4_8TiledMMAINS4_8MMA_AtomIJNS4_4SM904GMMA25MMA_64x64x16_F32F16F16_SSILNSN_5MajorE0ELSP_0ELNSN_7ScaleInE1ELSQ_1EEEEEENS4_6LayoutISC_NS5_IJNSA_ILi0EEESU_SU_EEEEENS5_IJNS4_10UnderscoreESX_SX_EEEEENS4_13SM90_TMA_LOADENS4_14ComposedLayoutINS4_7SwizzleILi3ELi4ELi3EEENS4_18smem_ptr_flag_bitsILi16EEENST_INS5_IJNSA_ILi8EEESF_EEENS5_IJSF_SB_EEEEEEEvNS4_8identityES10_S1A_vS1B_EENS_8epilogue10collective6detail29Sm90TmaWarpSpecializedAdapterINS1E_15DefaultEpilogueISI_SJ_SJ_NS1D_6thread17LinearCombinationISI_Li1EffLNS1I_9ScaleType4KindE0ELNS_15FloatRoundStyleE2ESI_EENS1_15EpilogueDefaultEEEEEvvEEEEvNT_6ParamsE)
        /*0020*/ 	.word	0x00000008
.L_19:


//--------------------- .nv.compat                --------------------------
	.section	.nv.compat,"",@"SHT_CUDA_COMPAT_INFO"
	.align	4
        /*0000*/ 	.byte	0x02, 0x09, 0x01, 0x00, 0x02, 0x02, 0x04, 0x00, 0x02, 0x05, 0x05, 0x00, 0x03, 0x07, 0x01, 0x01
        /*0010*/ 	.byte	0x02, 0x03, 0x01, 0x00, 0x02, 0x06, 0x01, 0x00, 0x04, 0x0b, 0x08, 0x00, 0x00, 0x00, 0x00, 0x00
        /*0020*/ 	.byte	0x00, 0x00, 0x00, 0x00


//--------------------- .nv.info._ZN7cutlass13device_kernelINS_4gemm6kernel13GemmUniversalIN4cute5tupleIJiiiiEEENS1_10collective13CollectiveMmaINS1_34MainloopSm90TmaGmmaWarpSpecializedILi7ENS5_IJNS4_1CILi1EEESB_SB_EEENS1_32KernelTmaWarpSpecializedPingpongEEENS5_IJNSA_ILi64EEESF_NSA_ILi128EEEEEENS_6half_tENS5_IJlSB_lEEESI_SJ_NS4_8TiledMMAINS4_8MMA_AtomIJNS4_4SM904GMMA25MMA_64x64x16_F32F16F16_SSILNSN_5MajorE0ELSP_0ELNSN_7ScaleInE1ELSQ_1EEEEEENS4_6LayoutISC_NS5_IJNSA_ILi0EEESU_SU_EEEEENS5_IJNS4_10UnderscoreESX_SX_EEEEENS4_13SM90_TMA_LOADENS4_14ComposedLayoutINS4_7SwizzleILi3ELi4ELi3EEENS4_18smem_ptr_flag_bitsILi16EEENST_INS5_IJNSA_ILi8EEESF_EEENS5_IJSF_SB_EEEEEEEvNS4_8identityES10_S1A_vS1B_EENS_8epilogue10collective6detail29Sm90TmaWarpSpecializedAdapterINS1E_15DefaultEpilogueISI_SJ_SJ_NS1D_6thread17LinearCombinationISI_Li1EffLNS1I_9ScaleType4KindE0ELNS_15FloatRoundStyleE2ESI_EENS1_15EpilogueDefaultEEEEEvvEEEEvNT_6ParamsE --------------------------
	.section	.nv.info._ZN7cutlass13device_kernelINS_4gemm6kernel13GemmUniversalIN4cute5tupleIJiiiiEEENS1_10collective13CollectiveMmaINS1_34MainloopSm90TmaGmmaWarpSpecializedILi7ENS5_IJNS4_1CILi1EEESB_SB_EEENS1_32KernelTmaWarpSpecializedPingpongEEENS5_IJNSA_ILi64EEESF_NSA_ILi128EEEEEENS_6half_tENS5_IJlSB_lEEESI_SJ_NS4_8TiledMMAINS4_8MMA_AtomIJNS4_4SM904GMMA25MMA_64x64x16_F32F16F16_SSILNSN_5MajorE0ELSP_0ELNSN_7ScaleInE1ELSQ_1EEEEEENS4_6LayoutISC_NS5_IJNSA_ILi0EEESU_SU_EEEEENS5_IJNS4_10UnderscoreESX_SX_EEEEENS4_13SM90_TMA_LOADENS4_14ComposedLayoutINS4_7SwizzleILi3ELi4ELi3EEENS4_18smem_ptr_flag_bitsILi16EEENST_INS5_IJNSA_ILi8EEESF_EEENS5_IJSF_SB_EEEEEEEvNS4_8identityES10_S1A_vS1B_EENS_8epilogue10collective6detail29Sm90TmaWarpSpecializedAdapterINS1E_15DefaultEpilogueISI_SJ_SJ_NS1D_6thread17LinearCombinationISI_Li1EffLNS1I_9ScaleType4KindE0ELNS_15FloatRoundStyleE2ESI_EENS1_15EpilogueDefaultEEEEEvvEEEEvNT_6ParamsE,"",@"SHT_CUDA_INFO"
	.sectionflags	@""
	.align	4


	//----- nvinfo : EIATTR_CUDA_API_VERSION
	.align		4
        /*0000*/ 	.byte	0x04, 0x37
        /*0002*/ 	.short	(.L_21 - .L_20)
.L_20:
        /*0004*/ 	.word	0x00000082


	//----- nvinfo : EIATTR_KPARAM_INFO
	.align		4
.L_21:
        /*0008*/ 	.byte	0x04, 0x17
        /*000a*/ 	.short	(.L_23 - .L_22)
.L_22:
        /*000c*/ 	.word	0x00000000
        /*0010*/ 	.short	0x0000
        /*0012*/ 	.short	0x0070
        /*0014*/ 	.byte	0x00, 0xf0, 0x01, 0x10


	//----- nvinfo : EIATTR_SPARSE_MMA_MASK
	.align		4
.L_23:
        /*0018*/ 	.byte	0x03, 0x50
        /*001a*/ 	.short	0x0000


	//----- nvinfo : EIATTR_MAXREG_COUNT
	.align		4
        /*001c*/ 	.byte	0x03, 0x1b
        /*001e*/ 	.short	0x00a8


	//----- nvinfo : EIATTR_NUM_BARRIERS
	.align		4
        /*0020*/ 	.byte	0x02, 0x4c
        /*0022*/ 	.byte	0x01
	.zero		1


	//----- nvinfo : EIATTR_EXTERNS
	.align		4
        /*0024*/ 	.byte	0x04, 0x0f
        /*0026*/ 	.short	(.L_25 - .L_24)


	//   ....[0]....
	.align		4
.L_24:
        /*0028*/ 	.word	index@(__assertfail)


	//----- nvinfo : EIATTR_ANNOTATIONS
	.align		4
.L_25:
        /*002c*/ 	.byte	0x04, 0x55
        /*002e*/ 	.short	(.L_27 - .L_26)


	//   ....[0]....
.L_26:
        /*0030*/ 	.word	0x00000001
        /*0034*/ 	.byte	0x30, 0x0b, 0x00, 0x00, 0x01, 0x00, 0x00, 0x00, 0x70, 0x12, 0x00, 0x00, 0x01, 0x00, 0x00, 0x00
        /*0044*/ 	.byte	0xf0, 0x46, 0x00, 0x00, 0x01, 0x00, 0x00, 0x00, 0x70, 0x53, 0x00, 0x00


	//----- nvinfo : EIATTR_MERCURY_ISA_VERSION
	.align		4
.L_27:
        /*0050*/ 	.byte	0x03, 0x5f
        /*0052*/ 	.short	0x0101


	//----- nvinfo : EIATTR_INT_WARP_WIDE_INSTR_OFFSETS
	.align		4
        /*0054*/ 	.byte	0x04, 0x31
        /*0056*/ 	.short	(.L_29 - .L_28)


	//   ....[0]....
.L_28:
        /*0058*/ 	.word	0x00000450


	//   ....[1]....
        /*005c*/ 	.word	0x00000470


	//   ....[2]....
        /*0060*/ 	.word	0x000004f0


	//   ....[3]....
        /*0064*/ 	.word	0x00000500


	//   ....[4]....
        /*0068*/ 	.word	0x00000510


	//   ....[5]....
        /*006c*/ 	.word	0x00000530


	//   ....[6]....
        /*0070*/ 	.word	0x000005c0


	//   ....[7]....
        /*0074*/ 	.word	0x000005e0


	//----- nvinfo : EIATTR_COOP_GROUP_MASK_REGIDS
	.align		4
.L_29:
        /*0078*/ 	.byte	0x04, 0x29
        /*007a*/ 	.short	(.L_31 - .L_30)


	//   ....[0]....
.L_30:
        /*007c*/ 	.word	0xffffffff


	//   ....[1]....
        /*0080*/ 	.word	0xffffffff


	//   ....[2]....
        /*0084*/ 	.word	0xffffffff


	//   ....[3]....
        /*0088*/ 	.word	0xffffffff


	//   ....[4]....
        /*008c*/ 	.word	0xffffffff


	//   ....[5]....
        /*0090*/ 	.word	0xffffffff


	//----- nvinfo : EIATTR_COOP_GROUP_INSTR_OFFSETS
	.align		4
.L_31:
        /*0094*/ 	.byte	0x04, 0x28
        /*0096*/ 	.short	(.L_33 - .L_32)


	//   ....[0]....
.L_32:
        /*0098*/ 	.word	0x00000070


	//   ....[1]....
        /*009c*/ 	.word	0x00000080


	//   ....[2]....
        /*00a0*/ 	.word	0x00000140


	//   ....[3]....
        /*00a4*/ 	.word	0x00000330


	//   ....[4]....
        /*00a8*/ 	.word	0x00000370


	//   ....[5]....
        /*00ac*/ 	.word	0x000003b0


	//----- nvinfo : EIATTR_REG_RECONFIG
	.align		4
.L_33:
        /*00b0*/ 	.byte	0x01, 0x54
	.zero		2


	//----- nvinfo : EIATTR_SYSCALL_OFFSETS
	.align		4
        /*00b4*/ 	.byte	0x04, 0x46
        /*00b6*/ 	.short	(.L_35 - .L_34)


	//   ....[0]....
.L_34:
        /*00b8*/ 	.word	0x00001770


	//----- nvinfo : EIATTR_MBARRIER_INSTR_OFFSETS
	.align		4
.L_35:
        /*00bc*/ 	.byte	0x04, 0x39
        /*00be*/ 	.short	(.L_37 - .L_36)


	//   ....[0]....
.L_36:
        /*00c0*/ 	.word	0x00000240
        /*00c4*/ 	.word	0x000000ff
        /*00c8*/ 	.word	0x00000000
        /*00cc*/ 	.short	0x0100
        /*00ce*/ 	.byte	0x08
	.zero		1


	//   ....[1]....
        /*00d0*/ 	.word	0x00000250
        /*00d4*/ 	.word	0x000000ff
        /*00d8*/ 	.word	0x00000038
        /*00dc*/ 	.short	0x0100
        /*00de*/ 	.byte	0x08
	.zero		1


	//   ....[2]....
        /*00e0*/ 	.word	0x00000260
        /*00e4*/ 	.word	0x000000ff
        /*00e8*/ 	.word	0x00000008
        /*00ec*/ 	.short	0x0100
        /*00ee*/ 	.byte	0x08
	.zero		1


	//   ....[3]....
        /*00f0*/ 	.word	0x00000270
        /*00f4*/ 	.word	0x000000ff
        /*00f8*/ 	.word	0x00000040
        /*00fc*/ 	.short	0x0100
        /*00fe*/ 	.byte	0x08
	.zero		1


	//   ....[4]....
        /*0100*/ 	.word	0x00000280
        /*0104*/ 	.word	0x000000ff
        /*0108*/ 	.word	0x00000010
        /*010c*/ 	.short	0x0100
        /*010e*/ 	.byte	0x08
	.zero		1


	//   ....[5]....
        /*0110*/ 	.word	0x00000290
        /*0114*/ 	.word	0x000000ff
        /*0118*/ 	.word	0x00000048
        /*011c*/ 	.short	0x0100
        /*011e*/ 	.byte	0x08
	.zero		1


	//   ....[6]....
        /*0120*/ 	.word	0x000002a0
        /*0124*/ 	.word	0x000000ff
        /*0128*/ 	.word	0x00000018
        /*012c*/ 	.short	0x0100
        /*012e*/ 	.byte	0x08
	.zero		1


	//   ....[7]....
        /*0130*/ 	.word	0x000002b0
        /*0134*/ 	.word	0x000000ff
        /*0138*/ 	.word	0x00000050
        /*013c*/ 	.short	0x0100
        /*013e*/ 	.byte	0x08
	.zero		1


	//   ....[8]....
        /*0140*/ 	.word	0x000002c0
        /*0144*/ 	.word	0x000000ff
        /*0148*/ 	.word	0x00000020
        /*014c*/ 	.short	0x0100
        /*014e*/ 	.byte	0x08
	.zero		1


	//   ....[9]....
        /*0150*/ 	.word	0x000002d0
        /*0154*/ 	.word	0x000000ff
        /*0158*/ 	.word	0x00000058
        /*015c*/ 	.short	0x0100
        /*015e*/ 	.byte	0x08
	.zero		1


	//   ....[10]....
        /*0160*/ 	.word	0x000002e0
        /*0164*/ 	.word	0x000000ff
        /*0168*/ 	.word	0x00000028
        /*016c*/ 	.short	0x0100
        /*016e*/ 	.byte	0x08
	.zero		1


	//   ....[11]....
        /*0170*/ 	.word	0x000002f0
        /*0174*/ 	.word	0x000000ff
        /*0178*/ 	.word	0x00000060
        /*017c*/ 	.short	0x0100
        /*017e*/ 	.byte	0x08
	.zero		1


	//   ....[12]....
        /*0180*/ 	.word	0x00000300
        /*0184*/ 	.word	0x000000ff
        /*0188*/ 	.word	0x00000030
        /*018c*/ 	.short	0x0100
        /*018e*/ 	.byte	0x08
	.zero		1


	//   ....[13]....
        /*0190*/ 	.word	0x00000310
        /*0194*/ 	.word	0x000000ff
        /*0198*/ 	.word	0x00000068
        /*019c*/ 	.short	0x0100
        /*019e*/ 	.byte	0x08
	.zero		1


	//   ....[14]....
        /*01a0*/ 	.word	0x00000620
        /*01a4*/ 	.word	0x000000ff
        /*01a8*/ 	.word	0x000000a0
        /*01ac*/ 	.short	0x0100
        /*01ae*/ 	.byte	0x08
	.zero		1


	//   ....[15]....
        /*01b0*/ 	.word	0x00000690
        /*01b4*/ 	.word	0x000000ff
        /*01b8*/ 	.word	0x000000a8
        /*01bc*/ 	.short	0x0100
        /*01be*/ 	.byte	0x08
	.zero		1


	//   ....[16]....
        /*01c0*/ 	.word	0x000006b0
        /*01c4*/ 	.word	0x000000ff
        /*01c8*/ 	.word	0x00000080
        /*01cc*/ 	.short	0x0100
        /*01ce*/ 	.byte	0x09
	.zero		1


	//   ....[17]....
        /*01d0*/ 	.word	0x000006c0
        /*01d4*/ 	.word	0x000000ff
        /*01d8*/ 	.word	0x00000088
        /*01dc*/ 	.short	0x0100
        /*01de*/ 	.byte	0x09
	.zero		1


	//   ....[18]....
        /*01e0*/ 	.word	0x000006d0
        /*01e4*/ 	.word	0x000000ff
        /*01e8*/ 	.word	0x00000090
        /*01ec*/ 	.short	0x0100
        /*01ee*/ 	.byte	0x09
	.zero		1


	//   ....[19]....
        /*01f0*/ 	.word	0x000006e0
        /*01f4*/ 	.word	0x000000ff
        /*01f8*/ 	.word	0x00000098
        /*01fc*/ 	.short	0x0100
        /*01fe*/ 	.byte	0x09
	.zero		1


	//   ....[20]....
        /*0200*/ 	.word	0x00001630
        /*0204*/ 	.word	0x000000ff
        /*0208*/ 	.word	0xfffffff8
        /*020c*/ 	.short	0x010a
        /*020e*/ 	.byte	0x2b
	.zero		1


	//   ....[21]....
        /*0210*/ 	.word	0x000017f0
        /*0214*/ 	.word	0x00000003
        /*0218*/ 	.word	0x00000000
        /*021c*/ 	.short	0x010a
        /*021e*/ 	.byte	0x3f
	.zero		1


	//   ....[22]....
        /*0220*/ 	.word	0x00001830
        /*0224*/ 	.word	0x00000003
        /*0228*/ 	.word	0x00000000
        /*022c*/ 	.short	0x010a
        /*022e*/ 	.byte	0x3f
	.zero		1


	//   ....[23]....
        /*0230*/ 	.word	0x00001cf0
        /*0234*/ 	.word	0x000000ff
        /*0238*/ 	.word	0x00000000
        /*023c*/ 	.short	0x010a
        /*023e*/ 	.byte	0x04
	.zero		1


	//   ....[24]....
        /*0240*/ 	.word	0x00001d30
        /*0244*/ 	.word	0x000000ff
        /*0248*/ 	.word	0x00000000
        /*024c*/ 	.short	0x010a
        /*024e*/ 	.byte	0x04
	.zero		1


	//   ....[25]....
        /*0250*/ 	.word	0x00002150
        /*0254*/ 	.word	0x000000ff
        /*0258*/ 	.word	0x00000000
        /*025c*/ 	.short	0x0101
        /*025e*/ 	.byte	0x04
	.zero		1


	//   ....[26]....
        /*0260*/ 	.word	0x00002250
        /*0264*/ 	.word	0x00000003
        /*0268*/ 	.word	0x00000000
        /*026c*/ 	.short	0x0101
        /*026e*/ 	.byte	0x30
	.zero		1


	//   ....[27]....
        /*0270*/ 	.word	0x00002340
        /*0274*/ 	.word	0x000000ff
        /*0278*/ 	.word	0x00000000
        /*027c*/ 	.short	0x0101
        /*027e*/ 	.byte	0x04
	.zero		1


	//   ....[28]....
        /*0280*/ 	.word	0x000023b0
        /*0284*/ 	.word	0x000000ff
        /*0288*/ 	.word	0x00000008
        /*028c*/ 	.short	0x010a
        /*028e*/ 	.byte	0x2b
	.zero		1


	//   ....[29]....
        /*0290*/ 	.word	0x00004730
        /*0294*/ 	.word	0x00000000
        /*0298*/ 	.word	0x00000000
        /*029c*/ 	.short	0x0101
        /*029e*/ 	.byte	0x30
	.zero		1


	//   ....[30]....
        /*02a0*/ 	.word	0x00005040
        /*02a4*/ 	.word	0x0000000b
        /*02a8*/ 	.word	0x00000038
        /*02ac*/ 	.short	0x010a
        /*02ae*/ 	.byte	0x3f
	.zero		1


	//   ....[31]....
        /*02b0*/ 	.word	0x000054d0
        /*02b4*/ 	.word	0x00000006
        /*02b8*/ 	.word	0x000000a8
        /*02bc*/ 	.short	0x0101
        /*02be*/ 	.byte	0x3f
	.zero		1


	//   ....[32]....
        /*02c0*/ 	.word	0x00005be0
        /*02c4*/ 	.word	0x00000007
        /*02c8*/ 	.word	0x00000000
        /*02cc*/ 	.short	0x010a
        /*02ce*/ 	.byte	0x3f
	.zero		1


	//   ....[33]....
        /*02d0*/ 	.word	0x00005c60
        /*02d4*/ 	.word	0x00000006
        /*02d8*/ 	.word	0x00000000
        /*02dc*/ 	.short	0x010a
        /*02de*/ 	.byte	0x3f
	.zero		1


	//   ....[34]....
        /*02e0*/ 	.word	0x00005cf0
        /*02e4*/ 	.word	0x00000007
        /*02e8*/ 	.word	0x00000000
        /*02ec*/ 	.short	0x010a
        /*02ee*/ 	.byte	0x3f
	.zero		1


	//   ....[35]....
        /*02f0*/ 	.word	0x00005d80
        /*02f4*/ 	.word	0x00000006
        /*02f8*/ 	.word	0x00000000
        /*02fc*/ 	.short	0x010a
        /*02fe*/ 	.byte	0x3f
	.zero		1


	//   ....[36]....
        /*0300*/ 	.word	0x00005e10
        /*0304*/ 	.word	0x00000007
        /*0308*/ 	.word	0x00000000
        /*030c*/ 	.short	0x010a
        /*030e*/ 	.byte	0x3f
	.zero		1


	//   ....[37]....
        /*0310*/ 	.word	0x00005ea0
        /*0314*/ 	.word	0x00000006
        /*0318*/ 	.word	0x00000000
        /*031c*/ 	.short	0x010a
        /*031e*/ 	.byte	0x3f
	.zero		1


	//   ....[38]....
        /*0320*/ 	.word	0x00005f30
        /*0324*/ 	.word	0x00000005
        /*0328*/ 	.word	0x00000000
        /*032c*/ 	.short	0x010a
        /*032e*/ 	.byte	0x3f
	.zero		1


	//   ....[39]....
        /*0330*/ 	.word	0x00005fa0
        /*0334*/ 	.word	0x00000003
        /*0338*/ 	.word	0xfffffff8
        /*033c*/ 	.short	0x010a
        /*033e*/ 	.byte	0x3f
	.zero		1


	//   ....[40]....
        /*0340*/ 	.word	0x00005ff0
        /*0344*/ 	.word	0x00000003
        /*0348*/ 	.word	0x00000000
        /*034c*/ 	.short	0x010a
        /*034e*/ 	.byte	0x3f
	.zero		1


	//   ....[41]....
        /*0350*/ 	.word	0x00006050
        /*0354*/ 	.word	0x00000004
        /*0358*/ 	.word	0x00000000
        /*035c*/ 	.short	0x010a
        /*035e*/ 	.byte	0x3f
	.zero		1


	//   ....[42]....
        /*0360*/ 	.word	0x000060b0
        /*0364*/ 	.word	0x00000003
        /*0368*/ 	.word	0x00000008
        /*036c*/ 	.short	0x010a
        /*036e*/ 	.byte	0x3f
	.zero		1


	//   ....[43]....
        /*0370*/ 	.word	0x00006180
        /*0374*/ 	.word	0x0000000b
        /*0378*/ 	.word	0x00000038
        /*037c*/ 	.short	0x010a
        /*037e*/ 	.byte	0x3f
	.zero		1


	//   ....[44]....
        /*0380*/ 	.word	0x00006250
        /*0384*/ 	.word	0x00000007
        /*0388*/ 	.word	0x00000000
        /*038c*/ 	.short	0x010a
        /*038e*/ 	.byte	0x3f
	.zero		1


	//   ....[45]....
        /*0390*/ 	.word	0x000062a0
        /*0394*/ 	.word	0x00000006
        /*0398*/ 	.word	0x00000000
        /*039c*/ 	.short	0x010a
        /*039e*/ 	.byte	0x3f
	.zero		1


	//   ....[46]....
        /*03a0*/ 	.word	0x000062f0
        /*03a4*/ 	.word	0x00000007
        /*03a8*/ 	.word	0x00000000
        /*03ac*/ 	.short	0x010a
        /*03ae*/ 	.byte	0x3f
	.zero		1


	//   ....[47]....
        /*03b0*/ 	.word	0x00006340
        /*03b4*/ 	.word	0x00000006
        /*03b8*/ 	.word	0x00000000
        /*03bc*/ 	.short	0x010a
        /*03be*/ 	.byte	0x3f
	.zero		1


	//   ....[48]....
        /*03c0*/ 	.word	0x00006390
        /*03c4*/ 	.word	0x00000007
        /*03c8*/ 	.word	0x00000000
        /*03cc*/ 	.short	0x010a
        /*03ce*/ 	.byte	0x3f
	.zero		1


	//   ....[49]....
        /*03d0*/ 	.word	0x000063e0
        /*03d4*/ 	.word	0x00000006
        /*03d8*/ 	.word	0x00000000
        /*03dc*/ 	.short	0x010a
        /*03de*/ 	.byte	0x3f
	.zero		1


	//----- nvinfo : EIATTR_NUM_MBARRIERS
	.align		4
.L_37:
        /*03e0*/ 	.byte	0x03, 0x38
        /*03e2*/ 	.short	0x0014


	//----- nvinfo : EIATTR_EXIT_INSTR_OFFSETS
	.align		4
        /*03e4*/ 	.byte	0x04, 0x1c
        /*03e6*/ 	.short	(.L_39 - .L_38)


	//   ....[0]....
.L_38:
        /*03e8*/ 	.word	0x00001200


	//   ....[1]....
        /*03ec*/ 	.word	0x00001260


	//   ....[2]....
        /*03f0*/ 	.word	0x00004d70


	//   ....[3]....
        /*03f4*/ 	.word	0x00004da0


	//   ....[4]....
        /*03f8*/ 	.word	0x00005f80


	//----- nvinfo : EIATTR_MAX_THREADS
	.align		4
.L_39:
        /*03fc*/ 	.byte	0x04, 0x05
        /*03fe*/ 	.short	(.L_41 - .L_40)
.L_40:
        /*0400*/ 	.word	0x00000180
        /*0404*/ 	.word	0x00000001
        /*0408*/ 	.word	0x00000001


	//----- nvinfo : EIATTR_CRS_STACK_SIZE
	.align		4
.L_41:
        /*040c*/ 	.byte	0x04, 0x1e
        /*040e*/ 	.short	(.L_43 - .L_42)
.L_42:
        /*0410*/ 	.word	0x00000000


	//----- nvinfo : EIATTR_CBANK_PARAM_SIZE
	.align		4
.L_43:
        /*0414*/ 	.byte	0x03, 0x19
        /*0416*/ 	.short	0x0470


	//----- nvinfo : EIATTR_PARAM_CBANK
	.align		4
        /*0418*/ 	.byte	0x04, 0x0a
        /*041a*/ 	.short	(.L_45 - .L_44)
	.align		4
.L_44:
        /*041c*/ 	.word	index@(.nv.constant0._ZN7cutlass13device_kernelINS_4gemm6kernel13GemmUniversalIN4cute5tupleIJiiiiEEENS1_10collective13CollectiveMmaINS1_34MainloopSm90TmaGmmaWarpSpecializedILi7ENS5_IJNS4_1CILi1EEESB_SB_EEENS1_32KernelTmaWarpSpecializedPingpongEEENS5_IJNSA_ILi64EEESF_NSA_ILi128EEEEEENS_6half_tENS5_IJlSB_lEEESI_SJ_NS4_8TiledMMAINS4_8MMA_AtomIJNS4_4SM904GMMA25MMA_64x64x16_F32F16F16_SSILNSN_5MajorE0ELSP_0ELNSN_7ScaleInE1ELSQ_1EEEEEENS4_6LayoutISC_NS5_IJNSA_ILi0EEESU_SU_EEEEENS5_IJNS4_10UnderscoreESX_SX_EEEEENS4_13SM90_TMA_LOADENS4_14ComposedLayoutINS4_7SwizzleILi3ELi4ELi3EEENS4_18smem_ptr_flag_bitsILi16EEENST_INS5_IJNSA_ILi8EEESF_EEENS5_IJSF_SB_EEEEEEEvNS4_8identityES10_S1A_vS1B_EENS_8epilogue10collective6detail29Sm90TmaWarpSpecializedAdapterINS1E_15DefaultEpilogueISI_SJ_SJ_NS1D_6thread17LinearCombinationISI_Li1EffLNS1I_9ScaleType4KindE0ELNS_15FloatRoundStyleE2ESI_EENS1_15EpilogueDefaultEEEEEvvEEEEvNT_6ParamsE)
        /*0420*/ 	.short	0x0210
        /*0422*/ 	.short	0x0470


	//----- nvinfo : EIATTR_SW_WAR
	.align		4
.L_45:
        /*0424*/ 	.byte	0x04, 0x36
        /*0426*/ 	.short	(.L_47 - .L_46)
.L_46:
        /*0428*/ 	.word	0x00000008
.L_47:


//--------------------- .nv.callgraph             --------------------------
	.section	.nv.callgraph,"",@"SHT_CUDA_CALLGRAPH"
	.align	4
	.sectionentsize	8
	.align		4
        /*0000*/ 	.word	0x00000000
	.align		4
        /*0004*/ 	.word	0xffffffff
	.align		4
        /*0008*/ 	.word	index@(_ZN7cutlass13device_kernelINS_4gemm6kernel13GemmUniversalIN4cute5tupleIJiiiiEEENS1_10collective13CollectiveMmaINS1_34MainloopSm90TmaGmmaWarpSpecializedILi7ENS5_IJNS4_1CILi1EEESB_SB_EEENS1_32KernelTmaWarpSpecializedPingpongEEENS5_IJNSA_ILi64EEESF_NSA_ILi128EEEEEENS_6half_tENS5_IJlSB_lEEESI_SJ_NS4_8TiledMMAINS4_8MMA_AtomIJNS4_4SM904GMMA25MMA_64x64x16_F32F16F16_SSILNSN_5MajorE0ELSP_0ELNSN_7ScaleInE1ELSQ_1EEEEEENS4_6LayoutISC_NS5_IJNSA_ILi0EEESU_SU_EEEEENS5_IJNS4_10UnderscoreESX_SX_EEEEENS4_13SM90_TMA_LOADENS4_14ComposedLayoutINS4_7SwizzleILi3ELi4ELi3EEENS4_18smem_ptr_flag_bitsILi16EEENST_INS5_IJNSA_ILi8EEESF_EEENS5_IJSF_SB_EEEEEEEvNS4_8identityES10_S1A_vS1B_EENS_8epilogue10collective6detail29Sm90TmaWarpSpecializedAdapterINS1E_15DefaultEpilogueISI_SJ_SJ_NS1D_6thread17LinearCombinationISI_Li1EffLNS1I_9ScaleType4KindE0ELNS_15FloatRoundStyleE2ESI_EENS1_15EpilogueDefaultEEEEEvvEEEEvNT_6ParamsE)
	.align		4
        /*000c*/ 	.word	index@(__assertfail)
	.align		4
        /*0010*/ 	.word	0x00000000
	.align		4
        /*0014*/ 	.word	0xfffffffe
	.align		4
        /*0018*/ 	.word	0x00000000
	.align		4
        /*001c*/ 	.word	0xfffffffd
	.align		4
        /*0020*/ 	.word	0x00000000
	.align		4
        /*0024*/ 	.word	0xfffffffc


//--------------------- .nv.constant4             --------------------------
	.section	.nv.constant4,"a",@progbits
	.align	8
	.align		8
.nv.constant4:
        /*0000*/ 	.dword	__assertfail
	.align		8
        /*0008*/ 	.dword	__unnamed_1
	.align		8
        /*0010*/ 	.dword	_ZN40_INTERNAL_6ed93dae_4_k_cu_3c378e01_242284cuda3std3__45__cpo5beginE
	.align		8
        /*0018*/ 	.dword	_ZN40_INTERNAL_6ed93dae_4_k_cu_3c378e01_242284cuda3std3__45__cpo3endE
	.align		8
        /*0020*/ 	.dword	_ZN40_INTERNAL_6ed93dae_4_k_cu_3c378e01_242284cuda3std3__45__cpo6cbeginE
	.align		8
        /*0028*/ 	.dword	_ZN40_INTERNAL_6ed93dae_4_k_cu_3c378e01_242284cuda3std3__45__cpo4cendE
	.align		8
        /*0030*/ 	.dword	_ZN40_INTERNAL_6ed93dae_4_k_cu_3c378e01_242284cuda3std3__442_GLOBAL__N__6ed93dae_4_k_cu_3c378e01_242286ignoreE
	.align		8
        /*0038*/ 	.dword	_ZN40_INTERNAL_6ed93dae_4_k_cu_3c378e01_242284cuda3std3__419piecewise_constructE
	.align		8
        /*0040*/ 	.dword	_ZN40_INTERNAL_6ed93dae_4_k_cu_3c378e01_242284cuda3std3__48in_placeE
	.align		8
        /*0048*/ 	.dword	_ZN40_INTERNAL_6ed93dae_4_k_cu_3c378e01_242284cuda3std6ranges3__45__cpo4swapE
	.align		8
        /*0050*/ 	.dword	_ZN40_INTERNAL_6ed93dae_4_k_cu_3c378e01_242284cuda3std6ranges3__45__cpo9iter_moveE
	.align		8
        /*0058*/ 	.dword	_ZN40_INTERNAL_6ed93dae_4_k_cu_3c378e01_242284cute7productE
	.align		8
        /*0060*/ 	.dword	_ZN40_INTERNAL_6ed93dae_4_k_cu_3c378e01_242284cute1_E
	.align		8
        /*0068*/ 	.dword	$str$22
	.align		8
        /*0070*/ 	.dword	$str$23


//--------------------- .text._ZN7cutlass13device_kernelINS_4gemm6kernel13GemmUniversalIN4cute5tupleIJiiiiEEENS1_10collective13CollectiveMmaINS1_34MainloopSm90TmaGmmaWarpSpecializedILi7ENS5_IJNS4_1CILi1EEESB_SB_EEENS1_32KernelTmaWarpSpecializedPingpongEEENS5_IJNSA_ILi64EEESF_NSA_ILi128EEEEEENS_6half_tENS5_IJlSB_lEEESI_SJ_NS4_8TiledMMAINS4_8MMA_AtomIJNS4_4SM904GMMA25MMA_64x64x16_F32F16F16_SSILNSN_5MajorE0ELSP_0ELNSN_7ScaleInE1ELSQ_1EEEEEENS4_6LayoutISC_NS5_IJNSA_ILi0EEESU_SU_EEEEENS5_IJNS4_10UnderscoreESX_SX_EEEEENS4_13SM90_TMA_LOADENS4_14ComposedLayoutINS4_7SwizzleILi3ELi4ELi3EEENS4_18smem_ptr_flag_bitsILi16EEENST_INS5_IJNSA_ILi8EEESF_EEENS5_IJSF_SB_EEEEEEEvNS4_8identityES10_S1A_vS1B_EENS_8epilogue10collective6detail29Sm90TmaWarpSpecializedAdapterINS1E_15DefaultEpilogueISI_SJ_SJ_NS1D_6thread17LinearCombinationISI_Li1EffLNS1I_9ScaleType4KindE0ELNS_15FloatRoundStyleE2ESI_EENS1_15EpilogueDefaultEEEEEvvEEEEvNT_6ParamsE --------------------------
	.section	.text._ZN7cutlass13device_kernelINS_4gemm6kernel13GemmUniversalIN4cute5tupleIJiiiiEEENS1_10collective13CollectiveMmaINS1_34MainloopSm90TmaGmmaWarpSpecializedILi7ENS5_IJNS4_1CILi1EEESB_SB_EEENS1_32KernelTmaWarpSpecializedPingpongEEENS5_IJNSA_ILi64EEESF_NSA_ILi128EEEEEENS_6half_tENS5_IJlSB_lEEESI_SJ_NS4_8TiledMMAINS4_8MMA_AtomIJNS4_4SM904GMMA25MMA_64x64x16_F32F16F16_SSILNSN_5MajorE0ELSP_0ELNSN_7ScaleInE1ELSQ_1EEEEEENS4_6LayoutISC_NS5_IJNSA_ILi0EEESU_SU_EEEEENS5_IJNS4_10UnderscoreESX_SX_EEEEENS4_13SM90_TMA_LOADENS4_14ComposedLayoutINS4_7SwizzleILi3ELi4ELi3EEENS4_18smem_ptr_flag_bitsILi16EEENST_INS5_IJNSA_ILi8EEESF_EEENS5_IJSF_SB_EEEEEEEvNS4_8identityES10_S1A_vS1B_EENS_8epilogue10collective6detail29Sm90TmaWarpSpecializedAdapterINS1E_15DefaultEpilogueISI_SJ_SJ_NS1D_6thread17LinearCombinationISI_Li1EffLNS1I_9ScaleType4KindE0ELNS_15FloatRoundStyleE2ESI_EENS1_15EpilogueDefaultEEEEEvvEEEEvNT_6ParamsE,"ax",@progbits
	.align	128
.text._ZN7cutlass13device_kernelINS_4gemm6kernel13GemmUniversalIN4cute5tupleIJiiiiEEENS1_10collective13CollectiveMmaINS1_34MainloopSm90TmaGmmaWarpSpecializedILi7ENS5_IJNS4_1CILi1EEESB_SB_EEENS1_32KernelTmaWarpSpecializedPingpongEEENS5_IJNSA_ILi64EEESF_NSA_ILi128EEEEEENS_6half_tENS5_IJlSB_lEEESI_SJ_NS4_8TiledMMAINS4_8MMA_AtomIJNS4_4SM904GMMA25MMA_64x64x16_F32F16F16_SSILNSN_5MajorE0ELSP_0ELNSN_7ScaleInE1ELSQ_1EEEEEENS4_6LayoutISC_NS5_IJNSA_ILi0EEESU_SU_EEEEENS5_IJNS4_10UnderscoreESX_SX_EEEEENS4_13SM90_TMA_LOADENS4_14ComposedLayoutINS4_7SwizzleILi3ELi4ELi3EEENS4_18smem_ptr_flag_bitsILi16EEENST_INS5_IJNSA_ILi8EEESF_EEENS5_IJSF_SB_EEEEEEEvNS4_8identityES10_S1A_vS1B_EENS_8epilogue10collective6detail29Sm90TmaWarpSpecializedAdapterINS1E_15DefaultEpilogueISI_SJ_SJ_NS1D_6thread17LinearCombinationISI_Li1EffLNS1I_9ScaleType4KindE0ELNS_15FloatRoundStyleE2ESI_EENS1_15EpilogueDefaultEEEEEvvEEEEvNT_6ParamsE:
        .type           _ZN7cutlass13device_kernelINS_4gemm6kernel13GemmUniversalIN4cute5tupleIJiiiiEEENS1_10collective13CollectiveMmaINS1_34MainloopSm90TmaGmmaWarpSpecializedILi7ENS5_IJNS4_1CILi1EEESB_SB_EEENS1_32KernelTmaWarpSpecializedPingpongEEENS5_IJNSA_ILi64EEESF_NSA_ILi128EEEEEENS_6half_tENS5_IJlSB_lEEESI_SJ_NS4_8TiledMMAINS4_8MMA_AtomIJNS4_4SM904GMMA25MMA_64x64x16_F32F16F16_SSILNSN_5MajorE0ELSP_0ELNSN_7ScaleInE1ELSQ_1EEEEEENS4_6LayoutISC_NS5_IJNSA_ILi0EEESU_SU_EEEEENS5_IJNS4_10UnderscoreESX_SX_EEEEENS4_13SM90_TMA_LOADENS4_14ComposedLayoutINS4_7SwizzleILi3ELi4ELi3EEENS4_18smem_ptr_flag_bitsILi16EEENST_INS5_IJNSA_ILi8EEESF_EEENS5_IJSF_SB_EEEEEEEvNS4_8identityES10_S1A_vS1B_EENS_8epilogue10collective6detail29Sm90TmaWarpSpecializedAdapterINS1E_15DefaultEpilogueISI_SJ_SJ_NS1D_6thread17LinearCombinationISI_Li1EffLNS1I_9ScaleType4KindE0ELNS_15FloatRoundStyleE2ESI_EENS1_15EpilogueDefaultEEEEEvvEEEEvNT_6ParamsE,@function
        .size           _ZN7cutlass13device_kernelINS_4gemm6kernel13GemmUniversalIN4cute5tupleIJiiiiEEENS1_10collective13CollectiveMmaINS1_34MainloopSm90TmaGmmaWarpSpecializedILi7ENS5_IJNS4_1CILi1EEESB_SB_EEENS1_32KernelTmaWarpSpecializedPingpongEEENS5_IJNSA_ILi64EEESF_NSA_ILi128EEEEEENS_6half_tENS5_IJlSB_lEEESI_SJ_NS4_8TiledMMAINS4_8MMA_AtomIJNS4_4SM904GMMA25MMA_64x64x16_F32F16F16_SSILNSN_5MajorE0ELSP_0ELNSN_7ScaleInE1ELSQ_1EEEEEENS4_6LayoutISC_NS5_IJNSA_ILi0EEESU_SU_EEEEENS5_IJNS4_10UnderscoreESX_SX_EEEEENS4_13SM90_TMA_LOADENS4_14ComposedLayoutINS4_7SwizzleILi3ELi4ELi3EEENS4_18smem_ptr_flag_bitsILi16EEENST_INS5_IJNSA_ILi8EEESF_EEENS5_IJSF_SB_EEEEEEEvNS4_8identityES10_S1A_vS1B_EENS_8epilogue10collective6detail29Sm90TmaWarpSpecializedAdapterINS1E_15DefaultEpilogueISI_SJ_SJ_NS1D_6thread17LinearCombinationISI_Li1EffLNS1I_9ScaleType4KindE0ELNS_15FloatRoundStyleE2ESI_EENS1_15EpilogueDefaultEEEEEvvEEEEvNT_6ParamsE,(.L_x_139 - _ZN7cutlass13device_kernelINS_4gemm6kernel13GemmUniversalIN4cute5tupleIJiiiiEEENS1_10collective13CollectiveMmaINS1_34MainloopSm90TmaGmmaWarpSpecializedILi7ENS5_IJNS4_1CILi1EEESB_SB_EEENS1_32KernelTmaWarpSpecializedPingpongEEENS5_IJNSA_ILi64EEESF_NSA_ILi128EEEEEENS_6half_tENS5_IJlSB_lEEESI_SJ_NS4_8TiledMMAINS4_8MMA_AtomIJNS4_4SM904GMMA25MMA_64x64x16_F32F16F16_SSILNSN_5MajorE0ELSP_0ELNSN_7ScaleInE1ELSQ_1EEEEEENS4_6LayoutISC_NS5_IJNSA_ILi0EEESU_SU_EEEEENS5_IJNS4_10UnderscoreESX_SX_EEEEENS4_13SM90_TMA_LOADENS4_14ComposedLayoutINS4_7SwizzleILi3ELi4ELi3EEENS4_18smem_ptr_flag_bitsILi16EEENST_INS5_IJNSA_ILi8EEESF_EEENS5_IJSF_SB_EEEEEEEvNS4_8identityES10_S1A_vS1B_EENS_8epilogue10collective6detail29Sm90TmaWarpSpecializedAdapterINS1E_15DefaultEpilogueISI_SJ_SJ_NS1D_6thread17LinearCombinationISI_Li1EffLNS1I_9ScaleType4KindE0ELNS_15FloatRoundStyleE2ESI_EENS1_15EpilogueDefaultEEEEEvvEEEEvNT_6ParamsE)
        .other          _ZN7cutlass13device_kernelINS_4gemm6kernel13GemmUniversalIN4cute5tupleIJiiiiEEENS1_10collective13CollectiveMmaINS1_34MainloopSm90TmaGmmaWarpSpecializedILi7ENS5_IJNS4_1CILi1EEESB_SB_EEENS1_32KernelTmaWarpSpecializedPingpongEEENS5_IJNSA_ILi64EEESF_NSA_ILi128EEEEEENS_6half_tENS5_IJlSB_lEEESI_SJ_NS4_8TiledMMAINS4_8MMA_AtomIJNS4_4SM904GMMA25MMA_64x64x16_F32F16F16_SSILNSN_5MajorE0ELSP_0ELNSN_7ScaleInE1ELSQ_1EEEEEENS4_6LayoutISC_NS5_IJNSA_ILi0EEESU_SU_EEEEENS5_IJNS4_10UnderscoreESX_SX_EEEEENS4_13SM90_TMA_LOADENS4_14ComposedLayoutINS4_7SwizzleILi3ELi4ELi3EEENS4_18smem_ptr_flag_bitsILi16EEENST_INS5_IJNSA_ILi8EEESF_EEENS5_IJSF_SB_EEEEEEEvNS4_8identityES10_S1A_vS1B_EENS_8epilogue10collective6detail29Sm90TmaWarpSpecializedAdapterINS1E_15DefaultEpilogueISI_SJ_SJ_NS1D_6thread17LinearCombinationISI_Li1EffLNS1I_9ScaleType4KindE0ELNS_15FloatRoundStyleE2ESI_EENS1_15EpilogueDefaultEEEEEvvEEEEvNT_6ParamsE,@"STO_CUDA_ENTRY STV_DEFAULT"
_ZN7cutlass13device_kernelINS_4gemm6kernel13GemmUniversalIN4cute5tupleIJiiiiEEENS1_10collective13CollectiveMmaINS1_34MainloopSm90TmaGmmaWarpSpecializedILi7ENS5_IJNS4_1CILi1EEESB_SB_EEENS1_32KernelTmaWarpSpecializedPingpongEEENS5_IJNSA_ILi64EEESF_NSA_ILi128EEEEEENS_6half_tENS5_IJlSB_lEEESI_SJ_NS4_8TiledMMAINS4_8MMA_AtomIJNS4_4SM904GMMA25MMA_64x64x16_F32F16F16_SSILNSN_5MajorE0ELSP_0ELNSN_7ScaleInE1ELSQ_1EEEEEENS4_6LayoutISC_NS5_IJNSA_ILi0EEESU_SU_EEEEENS5_IJNS4_10UnderscoreESX_SX_EEEEENS4_13SM90_TMA_LOADENS4_14ComposedLayoutINS4_7SwizzleILi3ELi4ELi3EEENS4_18smem_ptr_flag_bitsILi16EEENST_INS5_IJNSA_ILi8EEESF_EEENS5_IJSF_SB_EEEEEEEvNS4_8identityES10_S1A_vS1B_EENS_8epilogue10collective6detail29Sm90TmaWarpSpecializedAdapterINS1E_15DefaultEpilogueISI_SJ_SJ_NS1D_6thread17LinearCombinationISI_Li1EffLNS1I_9ScaleType4KindE0ELNS_15FloatRoundStyleE2ESI_EENS1_15EpilogueDefaultEEEEEvvEEEEvNT_6ParamsE:
[----:B------:R-:W0:Y:S02]  /*0000*/  LDC R1, c[0x0][0x28] ;  /* 0x00000a00ff017b82 */ /* 0x000e240000000800 */
[----:B0-----:R-:W-:Y:S01]  /*0010*/  VIADD R1, R1, 0xfffffff8 ;  /* 0xfffffff801017836 */ /* 0x001fe20000000000 */
[----:B------:R-:W0:Y:S01]  /*0020*/  S2R R4, SR_TID.X ;  /* 0x0000000000047919 */ /* 0x000e220000002100 */
[----:B------:R-:W-:Y:S01]  /*0030*/  ELECT P0, URZ, PT ;  /* 0x00000000003f782f */ /* 0x000fe20003800000 */
[----:B------:R-:W-:Y:S01]  /*0040*/  BSSY B0, `(.L_x_0) ;  /* 0x000000f000007945 */ /* 0x000fe20003800000 */
[--C-:B0-----:R-:W-:Y:S02]  /*0050*/  SHF.R.U32.HI R0, RZ, 0x5, R4.reuse ;  /* 0x00000005ff007819 */ /* 0x101fe40000011604 */
[----:B------:R-:W-:-:S03]  /*0060*/  SHF.R.U32.HI R5, RZ, 0x7, R4 ;  /* 0x00000007ff057819 */ /* 0x000fc60000011604 */
[----:B------:R-:W0:Y:S04]  /*0070*/  SHFL.IDX PT, R2, R0, RZ, 0x1f ;  /* 0x00001fff00027589 */ /* 0x000e2800000e0000 */
[----:B------:R1:W2:Y:S01]  /*0080*/  SHFL.IDX PT, R7, R5, RZ, 0x1f ;  /* 0x00001fff05077589 */ /* 0x0002a200000e0000 */
[----:B0-----:R-:W-:-:S13]  /*0090*/  ISETP.NE.OR P0, PT, R2, RZ, !P0 ;  /* 0x000000ff0200720c */ /* 0x001fda0004705670 */
[----:B-12---:R-:W-:Y:S05]  /*00a0*/  @P0 BRA `(.L_x_1) ;  /* 0x0000000000200947 */ /* 0x006fea0003800000 */
[----:B------:R-:W-:Y:S02]  /*00b0*/  ULDC.64 UR4, c[0x0][0x198] ;  /* 0x0000660000047ab9 */ /* 0x000fe40000000a00 */
[----:B------:R-:W-:Y:S02]  /*00c0*/  UIADD3 UR6, UP0, UR4, 0xf0, URZ ;  /* 0x000000f004067890 */ /* 0x000fe4000ff1e03f */
[----:B------:R-:W-:Y:S02]  /*00d0*/  UIADD3 UR4, UP1, UR4, 0x1f0, URZ ;  /* 0x000001f004047890 */ /* 0x000fe4000ff3e03f */
[----:B------:R-:W-:Y:S02]  /*00e0*/  UIADD3.X UR7, URZ, UR5, URZ, UP0, !UPT ;  /* 0x000000053f077290 */ /* 0x000fe400087fe43f */
[----:B------:R-:W-:-:S07]  /*00f0*/  UIADD3.X UR5, URZ, UR5, URZ, UP1, !UPT ;  /* 0x000000053f057290 */ /* 0x000fce0008ffe43f */
[----:B------:R0:W-:Y:S02]  /*0100*/  UTMACCTL.PF [UR6] ;  /* 0x00000000060079b9 */ /* 0x0001e40008040000 */
[----:B------:R0:W-:Y:S02]  /*0110*/  UTMACCTL.PF [UR4] ;  /* 0x00000000040079b9 */ /* 0x0001e40008040000 */
[----:B0-----:R-:W-:Y:S01]  /*0120*/  NOP ;  /* 0x0000000000007918 */ /* 0x001fe20000000000 */
.L_x_1:
[----:B------:R-:W-:Y:S05]  /*0130*/  BSYNC B0 ;  /* 0x0000000000007941 */ /* 0x000fea0003800000 */
.L_x_0:
[----:B------:R-:W0:Y:S02]  /*0140*/  SHFL.IDX PT, R3, R0, RZ, 0x1f ;  /* 0x00001fff00037589 */ /* 0x000e2400000e0000 */
[----:B0-----:R-:W-:-:S13]  /*0150*/  ISETP.NE.AND P0, PT, R3, RZ, PT ;  /* 0x000000ff0300720c */ /* 0x001fda0003f05270 */
[----:B------:R-:W-:Y:S05]  /*0160*/  @P0 BRA `(.L_x_2) ;  /* 0x0000000000700947 */ /* 0x000fea0003800000 */
[----:B------:R-:W0:Y:S01]  /*0170*/  S2UR UR8, SR_CgaCtaId ;  /* 0x00000000000879c3 */ /* 0x000e220000008800 */
[----:B------:R-:W-:Y:S01]  /*0180*/  UMOV UR4, 0x400 ;  /* 0x0000040000047882 */ /* 0x000fe20000000000 */
[----:B------:R-:W-:Y:S01]  /*0190*/  UMOV UR5, 0x1 ;  /* 0x0000000100057882 */ /* 0x000fe20000000000 */
[----:B------:R-:W-:Y:S01]  /*01a0*/  UMOV UR6, 0x80 ;  /* 0x0000008000067882 */ /* 0x000fe20000000000 */
[----:B------:R-:W-:Y:S01]  /*01b0*/  ELECT P0, URZ, PT ;  /* 0x00000000003f782f */ /* 0x000fe20003800000 */
[----:B------:R-:W-:-:S04]  /*01c0*/  UIADD3 UR6, -UR6, 0x100000, URZ ;  /* 0x0010000006067890 */ /* 0x000fc8000fffe13f */
[----:B------:R-:W-:Y:S02]  /*01d0*/  USHF.L.U32 UR7, UR6, 0xb, URZ ;  /* 0x0000000b06077899 */ /* 0x000fe4000800063f */
[----:B------:R-:W-:Y:S02]  /*01e0*/  USHF.L.U32 UR6, UR6, 0x1, URZ ;  /* 0x0000000106067899 */ /* 0x000fe4000800063f */
[----:B0-----:R-:W-:Y:S02]  /*01f0*/  ULEA UR8, UR8, UR4, 0x18 ;  /* 0x0000000408087291 */ /* 0x001fe4000f8ec03f */
[----:B------:R-:W-:-:S04]  /*0200*/  UIADD3 UR4, -UR5, 0x100000, URZ ;  /* 0x0010000005047890 */ /* 0x000fc8000fffe13f */
[----:B------:R-:W-:Y:S02]  /*0210*/  USHF.L.U32 UR5, UR4, 0xb, URZ ;  /* 0x0000000b04057899 */ /* 0x000fe4000800063f */
[----:B------:R-:W-:Y:S01]  /*0220*/  USHF.L.U32 UR4, UR4, 0x1, URZ ;  /* 0x0000000104047899 */ /* 0x000fe2000800063f */
[----:B------:R-:W0:Y:S11]  /*0230*/  FENCE.VIEW.ASYNC.S ;  /* 0x00000000000073c6 */ /* 0x000e360000000000 */
[----:B0-----:R0:W1:Y:S01]  /*0240*/  SYNCS.EXCH.64 URZ, [UR8], UR4 ;  /* 0x00000004083f75b2 */ /* 0x0010620008000100 */
[----:B------:R0:W2:Y:S01]  /*0250*/  SYNCS.EXCH.64 URZ, [UR8+0x38], UR6 ;  /* 0x00003806083f75b2 */ /* 0x0000a20008000100 */
[----:B------:R0:W3:Y:S01]  /*0260*/  SYNCS.EXCH.64 URZ, [UR8+0x8], UR4 ;  /* 0x00000804083f75b2 */ /* 0x0000e20008000100 */
[----:B------:R0:W4:Y:S01]  /*0270*/  SYNCS.EXCH.64 URZ, [UR8+0x40], UR6 ;  /* 0x00004006083f75b2 */ /* 0x0001220008000100 */
[----:B------:R0:W0:Y:S01]  /*0280*/  SYNCS.EXCH.64 URZ, [UR8+0x10], UR4 ;  /* 0x00001004083f75b2 */ /* 0x0000220008000100 */
        /* <DEDUP_REMOVED lines=9> */
[----:B------:R-:W-:Y:S01]  /*0320*/  NOP ;  /* 0x0000000000007918 */ /* 0x000fe20000000000 */
.L_x_2:
[----:B------:R-:W5:Y:S01]  /*0330*/  SHFL.IDX PT, R6, R0, RZ, 0x1f ;  /* 0x00001fff00067589 */ /* 0x000f6200000e0000 */
[----:B------:R-:W-:Y:S01]  /*0340*/  ELECT P0, URZ, PT ;  /* 0x00000000003f782f */ /* 0x000fe20003800000 */
[----:B------:R-:W-:Y:S01]  /*0350*/  NOP ;  /* 0x0000000000007918 */ /* 0x000fe20000000000 */
[----:B------:R-:W-:Y:S01]  /*0360*/  ELECT P1, URZ, PT ;  /* 0x00000000003f782f */ /* 0x000fe20003820000 */
[----:B------:R-:W1:Y:S01]  /*0370*/  SHFL.IDX PT, R3, R0, RZ, 0x1f ;  /* 0x00001fff00037589 */ /* 0x000e6200000e0000 */
[----:B0-----:R-:W-:Y:S01]  /*0380*/  UMOV UR4, 0x20 ;  /* 0x0000002000047882 */ /* 0x001fe20000000000 */
[----:B------:R-:W-:Y:S01]  /*0390*/  UMOV UR11, 0x80 ;  /* 0x00000080000b7882 */ /* 0x000fe20000000000 */
[----:B------:R-:W-:Y:S01]  /*03a0*/  NOP ;  /* 0x0000000000007918 */ /* 0x000fe20000000000 */
[----:B------:R-:W0:Y:S01]  /*03b0*/  SHFL.IDX PT, R5, R5, RZ, 0x1f ;  /* 0x00001fff05057589 */ /* 0x000e2200000e0000 */
[C---:B------:R-:W-:Y:S01]  /*03c0*/  VIADD R31, R7.reuse, 0xffffffff ;  /* 0xffffffff071f7836 */ /* 0x040fe20000000000 */
[----:B------:R-:W-:Y:S01]  /*03d0*/  ULDC.64 UR36, c[0x0][0x208] ;  /* 0x0000820000247ab9 */ /* 0x000fe20000000a00 */
[----:B------:R-:W-:-:S03]  /*03e0*/  ISETP.NE.AND P2, PT, R7, RZ, PT ;  /* 0x000000ff0700720c */ /* 0x000fc60003f45270 */
[----:B------:R-:W-:Y:S02]  /*03f0*/  ISETP.GE.U32.AND P3, PT, R31, 0x2, PT ;  /* 0x000000021f00780c */ /* 0x000fe40003f66070 */
[----:B-----5:R-:W-:Y:S02]  /*0400*/  ISETP.NE.OR P0, PT, R6, RZ, !P0 ;  /* 0x000000ff0600720c */ /* 0x020fe40004705670 */
[----:B-1----:R-:W-:Y:S02]  /*0410*/  ISETP.NE.OR P1, PT, R3, RZ, !P1 ;  /* 0x000000ff0300720c */ /* 0x002fe40004f25670 */
[----:B------:R-:W-:Y:S02]  /*0420*/  SHF.R.S32.HI R3, RZ, 0x1f, R2 ;  /* 0x0000001fff037819 */ /* 0x000fe40000011402 */
[----:B0-----:R-:W-:Y:S02]  /*0430*/  R2UR UR43, R5 ;  /* 0x00000000052b72ca */ /* 0x001fe400000e0000 */
[----:B------:R-:W-:-:S05]  /*0440*/  LEA.HI R3, R3, R2, RZ, 0x2 ;  /* 0x0000000203037211 */ /* 0x000fca00078f10ff */
[----:B------:R-:W-:Y:S01]  /*0450*/  VOTEU.ALL UP0, P0 ;  /* 0x00000000003f7886 */ /* 0x000fe20000000000 */
[----:B------:R-:W-:Y:S01]  /*0460*/  LOP3.LUT R3, R3, 0xfffffffc, RZ, 0xc0, !PT ;  /* 0xfffffffc03037812 */ /* 0x000fe200078ec0ff */
[----:B------:R-:W-:-:S03]  /*0470*/  VOTEU.ALL UP1, P1 ;  /* 0x00000000003f7886 */ /* 0x000fc60000820000 */
[----:B------:R-:W0:Y:S01]  /*0480*/  @!UP0 S2UR UR7, SR_CgaCtaId ;  /* 0x00000000000789c3 */ /* 0x000e220000008800 */
[----:B------:R-:W-:Y:S01]  /*0490*/  @!UP0 UMOV UR6, 0x400 ;  /* 0x0000040000068882 */ /* 0x000fe20000000000 */
[----:B------:R-:W-:-:S04]  /*04a0*/  @!UP0 UIADD3 UR4, -UR4, 0x100000, URZ ;  /* 0x0010000004048890 */ /* 0x000fc8000fffe13f */
[----:B------:R-:W-:Y:S02]  /*04b0*/  @!UP0 USHF.L.U32 UR5, UR4, 0xb, URZ ;  /* 0x0000000b04058899 */ /* 0x000fe4000800063f */
[----:B------:R-:W-:Y:S01]  /*04c0*/  @!UP0 USHF.L.U32 UR4, UR4, 0x1, URZ ;  /* 0x0000000104048899 */ /* 0x000fe2000800063f */
[----:B------:R-:W-:Y:S01]  /*04d0*/  IMAD.IADD R14, R2, 0x1, -R3 ;  /* 0x00000001020e7824 */ /* 0x000fe200078e0a03 */
[----:B------:R-:W-:Y:S01]  /*04e0*/  @!UP1 UMOV UR9, 0x400 ;  /* 0x0000040000099882 */ /* 0x000fe20000000000 */
[----:B------:R-:W-:Y:S01]  /*04f0*/  VOTEU.ALL UP2, P1 ;  /* 0x00000000003f7886 */ /* 0x000fe20000840000 */
[----:B------:R-:W-:Y:S01]  /*0500*/  VOTEU.ALL UP3, P1 ;  /* 0x00000000003f7886 */ /* 0x000fe20000860000 */
[----:B------:R-:W-:Y:S01]  /*0510*/  VOTEU.ALL UP4, P1 ;  /* 0x00000000003f7886 */ /* 0x000fe20000880000 */
[----:B------:R-:W1:Y:S01]  /*0520*/  @!UP1 S2UR UR10, SR_CgaCtaId ;  /* 0x00000000000a99c3 */ /* 0x000e620000008800 */
[----:B------:R-:W-:Y:S01]  /*0530*/  VOTEU.ALL UP5, P1 ;  /* 0x00000000003f7886 */ /* 0x000fe200008a0000 */
[----:B------:R-:W-:-:S04]  /*0540*/  SHF.R.S32.HI R3, RZ, 0x1f, R4 ;  /* 0x0000001fff037819 */ /* 0x000fc80000011404 */
[----:B------:R-:W-:-:S04]  /*0550*/  LEA.HI R3, R3, R4, RZ, 0x7 ;  /* 0x0000000403037211 */ /* 0x000fc800078f38ff */
[----:B------:R-:W-:-:S05]  /*0560*/  LOP3.LUT R3, R3, 0xffffff80, RZ, 0xc0, !PT ;  /* 0xffffff8003037812 */ /* 0x000fca00078ec0ff */
[----:B------:R-:W-:Y:S01]  /*0570*/  IMAD.IADD R5, R4, 0x1, -R3 ;  /* 0x0000000104057824 */ /* 0x000fe200078e0a03 */
[----:B0-----:R-:W-:Y:S02]  /*0580*/  @!UP0 ULEA UR8, UR7, UR6, 0x18 ;  /* 0x0000000607088291 */ /* 0x001fe4000f8ec03f */
[----:B------:R-:W-:-:S04]  /*0590*/  @!UP1 UIADD3 UR6, -UR11, 0x100000, URZ ;  /* 0x001000000b069890 */ /* 0x000fc8000fffe13f */
[----:B------:R-:W-:Y:S02]  /*05a0*/  @!UP1 USHF.L.U32 UR7, UR6, 0xb, URZ ;  /* 0x0000000b06079899 */ /* 0x000fe4000800063f */
[----:B------:R-:W-:Y:S01]  /*05b0*/  @!UP1 USHF.L.U32 UR6, UR6, 0x1, URZ ;  /* 0x0000000106069899 */ /* 0x000fe2000800063f */
[----:B------:R-:W-:Y:S01]  /*05c0*/  VOTEU.ALL UP0, P0 ;  /* 0x00000000003f7886 */ /* 0x000fe20000000000 */
[----:B-1----:R-:W-:Y:S01]  /*05d0*/  @!UP1 ULEA UR9, UR10, UR9, 0x18 ;  /* 0x000000090a099291 */ /* 0x002fe2000f8ec03f */
[----:B------:R-:W-:Y:S02]  /*05e0*/  VOTEU.ALL UP1, P0 ;  /* 0x00000000003f7886 */ /* 0x000fe40000020000 */
[----:B------:R-:W-:Y:S01]  /*05f0*/  ULDC.64 UR10, c[0x0][0x598] ;  /* 0x00016600000a7ab9 */ /* 0x000fe20000000a00 */
[----:B------:R-:W-:Y:S01]  /*0600*/  ISETP.NE.AND P0, PT, R14, 0x3, PT ;  /* 0x000000030e00780c */ /* 0x000fe20003f05270 */
[----:B------:R-:W0:Y:S02]  /*0610*/  FENCE.VIEW.ASYNC.S ;  /* 0x00000000000073c6 */ /* 0x000e240000000000 */
[----:B0-----:R0:W2:Y:S01]  /*0620*/  @!UP0 SYNCS.EXCH.64 URZ, [UR8+0xa0], UR4 ;  /* 0x0000a004083f85b2 */ /* 0x0010a20008000100 */
[----:B------:R-:W-:-:S02]  /*0630*/  ISETP.NE.U32.AND P1, PT, RZ, UR10, PT ;  /* 0x0000000aff007c0c */ /* 0x000fc4000bf25070 */
[----:B------:R-:W-:Y:S02]  /*0640*/  ISETP.EQ.OR P0, PT, R14, RZ, !P0 ;  /* 0x000000ff0e00720c */ /* 0x000fe40004702670 */
[----:B------:R-:W-:Y:S02]  /*0650*/  ISETP.NE.AND.EX P1, PT, RZ, UR11, PT, P1 ;  /* 0x0000000bff007c0c */ /* 0x000fe4000bf25310 */
[----:B------:R-:W-:-:S04]  /*0660*/  ISETP.EQ.AND P0, PT, R7, RZ, P0 ;  /* 0x000000ff0700720c */ /* 0x000fc80000702270 */
[----:B------:R-:W-:-:S04]  /*0670*/  SEL R23, RZ, 0x1, !P0 ;  /* 0x00000001ff177807 */ /* 0x000fc80004000000 */
[----:B------:R-:W-:Y:S01]  /*0680*/  SEL R23, R23, 0x2, P3 ;  /* 0x0000000217177807 */ /* 0x000fe20001800000 */
[----:B------:R0:W2:Y:S01]  /*0690*/  @!UP1 SYNCS.EXCH.64 URZ, [UR8+0xa8], UR4 ;  /* 0x0000a804083f95b2 */ /* 0x0000a20008000100 */
[----:B------:R-:W-:Y:S01]  /*06a0*/  NOP ;  /* 0x0000000000007918 */ /* 0x000fe20000000000 */
[----:B------:R0:W2:Y:S01]  /*06b0*/  @!UP2 SYNCS.EXCH.64 URZ, [UR9+0x80], UR6 ;  /* 0x00008006093fa5b2 */ /* 0x0000a20008000100 */
[----:B------:R0:W2:Y:S01]  /*06c0*/  @!UP3 SYNCS.EXCH.64 URZ, [UR9+0x88], UR6 ;  /* 0x00008806093fb5b2 */ /* 0x0000a20008000100 */
[----:B------:R0:W2:Y:S01]  /*06d0*/  @!UP4 SYNCS.EXCH.64 URZ, [UR9+0x90], UR6 ;  /* 0x00009006093fc5b2 */ /* 0x0000a20008000100 */
[----:B------:R0:W2:Y:S01]  /*06e0*/  @!UP5 SYNCS.EXCH.64 URZ, [UR9+0x98], UR6 ;  /* 0x00009806093fd5b2 */ /* 0x0000a20008000100 */
[----:B------:R-:W-:Y:S01]  /*06f0*/  NOP ;  /* 0x0000000000007918 */ /* 0x000fe20000000000 */
[----:B--234-:R-:W-:Y:S06]  /*0700*/  BAR.SYNC.DEFER_BLOCKING 0x0 ;  /* 0x0000000000007b1d */ /* 0x01cfec0000010000 */
[----:B0-----:R-:W-:Y:S05]  /*0710*/  @!P1 BRA `(.L_x_3) ;  /* 0x00000000001c9947 */ /* 0x001fea0003800000 */
[----:B------:R-:W0:Y:S02]  /*0720*/  LDC.64 R2, c[0x0][0x598] ;  /* 0x00016600ff027b82 */ /* 0x000e240000000a00 */
[----:B0-----:R-:W2:Y:S02]  /*0730*/  LDG.E.64 R2, desc[UR36][R2.64] ;  /* 0x0000002402027981 */ /* 0x001ea4000c1e1b00 */
[----:B--2---:R-:W-:-:S04]  /*0740*/  ISETP.NE.U32.AND P0, PT, R2, RZ, PT ;  /* 0x000000ff0200720c */ /* 0x004fc80003f05070 */
[----:B------:R-:W-:-:S13]  /*0750*/  ISETP.NE.AND.EX P0, PT, R3, RZ, PT, P0 ;  /* 0x000000ff0300720c */ /* 0x000fda0003f05300 */
[----:B------:R-:W-:Y:S05]  /*0760*/  @!P0 BRA `(.L_x_3) ;  /* 0x0000000000088947 */ /* 0x000fea0003800000 */
[----:B------:R1:W5:Y:S01]  /*0770*/  LD.E R56, desc[UR36][R2.64] ;  /* 0x0000002402387980 */ /* 0x000362000c101900 */
[----:B------:R-:W-:Y:S05]  /*0780*/  BRA `(.L_x_4) ;  /* 0x0000000000247947 */ /* 0x000fea0003800000 */
.L_x_3:
[----:B------:R-:W-:Y:S02]  /*0790*/  ULDC.64 UR4, c[0x0][0x588] ;  /* 0x0001620000047ab9 */ /* 0x000fe40000000a00 */
[----:B------:R-:W-:-:S04]  /*07a0*/  ISETP.NE.U32.AND P0, PT, RZ, UR4, PT ;  /* 0x00000004ff007c0c */ /* 0x000fc8000bf05070 */
[----:B------:R-:W-:-:S13]  /*07b0*/  ISETP.NE.AND.EX P0, PT, RZ, UR5, PT, P0 ;  /* 0x00000005ff007c0c */ /* 0x000fda000bf05300 */
[----:B------:R-:W-:Y:S05]  /*07c0*/  @!P0 BRA `(.L_x_5) ;  /* 0x00000000000c8947 */ /* 0x000fea0003800000 */
[----:B------:R-:W0:Y:S02]  /*07d0*/  LDC.64 R56, c[0x0][0x588] ;  /* 0x00016200ff387b82 */ /* 0x000e240000000a00 */
[----:B0-----:R0:W5:Y:S01]  /*07e0*/  LDG.E R56, desc[UR36][R56.64] ;  /* 0x0000002438387981 */ /* 0x001162000c1e1900 */
[----:B------:R-:W-:Y:S05]  /*07f0*/  BRA `(.L_x_4) ;  /* 0x0000000000087947 */ /* 0x000fea0003800000 */
.L_x_5:
[----:B------:R-:W-:Y:S02]  /*0800*/  ULDC UR4, c[0x0][0x580] ;  /* 0x0001600000047ab9 */ /* 0x000fe40000000800 */
[----:B------:R-:W-:-:S07]  /*0810*/  IMAD.U32 R56, RZ, RZ, UR4 ;  /* 0x00000004ff387e24 */ /* 0x000fce000f8e00ff */
.L_x_4:
[----:B------:R-:W-:Y:S02]  /*0820*/  ULDC.64 UR4, c[0x0][0x5a0] ;  /* 0x0001680000047ab9 */ /* 0x000fe40000000a00 */
[----:B------:R-:W-:-:S04]  /*0830*/  ISETP.NE.U32.AND P0, PT, RZ, UR4, PT ;  /* 0x00000004ff007c0c */ /* 0x000fc8000bf05070 */
[----:B------:R-:W-:-:S13]  /*0840*/  ISETP.NE.AND.EX P0, PT, RZ, UR5, PT, P0 ;  /* 0x00000005ff007c0c */ /* 0x000fda000bf05300 */
[----:B------:R-:W-:Y:S05]  /*0850*/  @!P0 BRA `(.L_x_6) ;  /* 0x00000000001c8947 */ /* 0x000fea0003800000 */
[----:B-1----:R-:W1:Y:S02]  /*0860*/  LDC.64 R2, c[0x0][0x5a0] ;  /* 0x00016800ff027b82 */ /* 0x002e640000000a00 */
[----:B-1----:R-:W2:Y:S02]  /*0870*/  LDG.E.64 R2, desc[UR36][R2.64] ;  /* 0x0000002402027981 */ /* 0x002ea4000c1e1b00 */
[----:B--2---:R-:W-:-:S04]  /*0880*/  ISETP.NE.U32.AND P0, PT, R2, RZ, PT ;  /* 0x000000ff0200720c */ /* 0x004fc80003f05070 */
[----:B------:R-:W-:-:S13]  /*0890*/  ISETP.NE.AND.EX P0, PT, R3, RZ, PT, P0 ;  /* 0x000000ff0300720c */ /* 0x000fda0003f05300 */
[----:B------:R-:W-:Y:S05]  /*08a0*/  @!P0 BRA `(.L_x_6) ;  /* 0x0000000000088947 */ /* 0x000fea0003800000 */
[----:B0-----:R2:W5:Y:S01]  /*08b0*/  LD.E R57, desc[UR36][R2.64] ;  /* 0x0000002402397980 */ /* 0x001562000c101900 */
[----:B------:R-:W-:Y:S05]  /*08c0*/  BRA `(.L_x_7) ;  /* 0x0000000000247947 */ /* 0x000fea0003800000 */
.L_x_6:
[----:B------:R-:W-:Y:S02]  /*08d0*/  ULDC.64 UR4, c[0x0][0x590] ;  /* 0x0001640000047ab9 */ /* 0x000fe40000000a00 */
[----:B------:R-:W-:-:S04]  /*08e0*/  ISETP.NE.U32.AND P0, PT, RZ, UR4, PT ;  /* 0x00000004ff007c0c */ /* 0x000fc8000bf05070 */
[----:B------:R-:W-:-:S13]  /*08f0*/  ISETP.NE.AND.EX P0, PT, RZ, UR5, PT, P0 ;  /* 0x00000005ff007c0c */ /* 0x000fda000bf05300 */
[----:B------:R-:W-:Y:S05]  /*0900*/  @!P0 BRA `(.L_x_8) ;  /* 0x00000000000c8947 */ /* 0x000fea0003800000 */
[----:B-1----:R-:W0:Y:S02]  /*0910*/  LDC.64 R2, c[0x0][0x590] ;  /* 0x00016400ff027b82 */ /* 0x002e240000000a00 */
[----:B0-----:R0:W5:Y:S01]  /*0920*/  LDG.E R57, desc[UR36][R2.64] ;  /* 0x0000002402397981 */ /* 0x001162000c1e1900 */
[----:B------:R-:W-:Y:S05]  /*0930*/  BRA `(.L_x_7) ;  /* 0x0000000000087947 */ /* 0x000fea0003800000 */
.L_x_8:
[----:B------:R-:W-:Y:S02]  /*0940*/  ULDC UR4, c[0x0][0x584] ;  /* 0x0001610000047ab9 */ /* 0x000fe40000000800 */
[----:B0-----:R-:W-:-:S07]  /*0950*/  IMAD.U32 R57, RZ, RZ, UR4 ;  /* 0x00000004ff397e24 */ /* 0x001fce000f8e00ff */
.L_x_7:
[----:B012---:R-:W0:Y:S01]  /*0960*/  LDC R2, c[0x0][0x65c] ;  /* 0x00019700ff027b82 */ /* 0x007e220000000800 */
[----:B------:R-:W1:Y:S01]  /*0970*/  S2R R15, SR_CTAID.Y ;  /* 0x00000000000f7919 */ /* 0x000e620000002600 */
[----:B------:R-:W-:Y:S01]  /*0980*/  ULDC UR6, c[0x0][0x28c] ;  /* 0x0000a30000067ab9 */ /* 0x000fe20000000800 */
[----:B------:R-:W-:Y:S01]  /*0990*/  ISETP.NE.AND P0, PT, R7, 0x2, PT ;  /* 0x000000020700780c */ /* 0x000fe20003f05270 */
[----:B------:R-:W-:Y:S01]  /*09a0*/  UIADD3 UR6, UR6, 0x7f, URZ ;  /* 0x0000007f06067890 */ /* 0x000fe2000fffe03f */
[----:B------:R-:W2:Y:S01]  /*09b0*/  S2R R6, SR_CTAID.X ;  /* 0x0000000000067919 */ /* 0x000ea20000002500 */
[----:B------:R-:W-:Y:S01]  /*09c0*/  UMOV UR38, URZ ;  /* 0x0000003f00267c82 */ /* 0x000fe20008000000 */
[----:B------:R-:W-:Y:S01]  /*09d0*/  UMOV UR39, URZ ;  /* 0x0000003f00277c82 */ /* 0x000fe20008000000 */
[----:B------:R-:W-:Y:S01]  /*09e0*/  USHF.R.S32.HI UR7, URZ, 0x1f, UR6 ;  /* 0x0000001f3f077899 */ /* 0x000fe20008011406 */
[----:B------:R-:W-:-:S03]  /*09f0*/  ULDC.64 UR8, c[0x0][0x650] ;  /* 0x0001940000087ab9 */ /* 0x000fc60000000a00 */
[----:B------:R-:W-:-:S04]  /*0a00*/  ULEA.HI UR7, UR7, UR6, URZ, 0x7 ;  /* 0x0000000607077291 */ /* 0x000fc8000f8f383f */
[----:B------:R-:W-:Y:S01]  /*0a10*/  USHF.R.S32.HI UR40, URZ, 0x7, UR7 ;  /* 0x000000073f287899 */ /* 0x000fe20008011407 */
[----:B0-----:R-:W-:-:S13]  /*0a20*/  ISETP.NE.AND P1, PT, R2, 0x1, PT ;  /* 0x000000010200780c */ /* 0x001fda0003f25270 */
[----:B------:R-:W2:Y:S01]  /*0a30*/  @P1 LDC R17, c[0x0][0x10] ;  /* 0x00000400ff111b82 */ /* 0x000ea20000000800 */
[----:B-1----:R-:W-:Y:S02]  /*0a40*/  @P1 IMAD.MOV.U32 R8, RZ, RZ, R15 ;  /* 0x000000ffff081224 */ /* 0x002fe400078e000f */
[----:B------:R-:W-:Y:S02]  /*0a50*/  @P1 IMAD.MOV.U32 R9, RZ, RZ, RZ ;  /* 0x000000ffff091224 */ /* 0x000fe400078e00ff */
[----:B------:R-:W-:-:S03]  /*0a60*/  @P1 IMAD.MOV.U32 R7, RZ, RZ, RZ ;  /* 0x000000ffff071224 */ /* 0x000fc600078e00ff */
[----:B------:R-:W0:Y:S01]  /*0a70*/  @!P1 LDC R3, c[0x0][0xc] ;  /* 0x00000300ff039b82 */ /* 0x000e220000000800 */
[----:B------:R-:W-:Y:S01]  /*0a80*/  ULDC UR4, c[0x0][0xc] ;  /* 0x0000030000047ab9 */ /* 0x000fe20000000800 */
[----:B------:R-:W-:Y:S02]  /*0a90*/  ULDC UR5, c[0x0][0x10] ;  /* 0x0000040000057ab9 */ /* 0x000fe40000000800 */
[----:B------:R-:W-:-:S04]  /*0aa0*/  UIMAD.WIDE.U32 UR4, UR4, UR5, URZ ;  /* 0x00000005040472a5 */ /* 0x000fc8000f8e003f */
[----:B------:R-:W1:Y:S01]  /*0ab0*/  LDC R0, c[0x0][0x14] ;  /* 0x00000500ff007b82 */ /* 0x000e620000000800 */
[----:B--2---:R-:W-:-:S04]  /*0ac0*/  @P1 IMAD.WIDE.U32 R16, R6, R17, R8 ;  /* 0x0000001106101225 */ /* 0x004fc800078e0008 */
[----:B------:R-:W-:Y:S02]  /*0ad0*/  @P1 IMAD.IADD R17, R17, 0x1, R7 ;  /* 0x0000000111111824 */ /* 0x000fe400078e0207 */
[----:B------:R-:W-:Y:S02]  /*0ae0*/  IMAD.MOV.U32 R7, RZ, RZ, RZ ;  /* 0x000000ffff077224 */ /* 0x000fe400078e00ff */
[----:B0-----:R-:W-:-:S04]  /*0af0*/  @!P1 IMAD.WIDE.U32 R8, R3, R15, R6 ;  /* 0x0000000f03089225 */ /* 0x001fc800078e0006 */
[----:B------:R-:W-:Y:S02]  /*0b00*/  @!P1 IMAD.MOV.U32 R16, RZ, RZ, R8 ;  /* 0x000000ffff109224 */ /* 0x000fe400078e0008 */
[----:B-1----:R-:W-:-:S04]  /*0b10*/  IMAD.WIDE.U32 R10, R0, UR4, RZ ;  /* 0x00000004000a7c25 */ /* 0x002fc8000f8e00ff */
[----:B------:R-:W-:Y:S01]  /*0b20*/  IMAD R3, R0, UR5, RZ ;  /* 0x0000000500037c24 */ /* 0x000fe2000f8e02ff */
[----:B------:R0:W-:Y:S01]  /*0b30*/  STL.64 [R1], R10 ;  /* 0x0000000a01007387 */ /* 0x0001e20000100a00 */
[----:B------:R-:W-:Y:S02]  /*0b40*/  @!P1 IMAD.MOV.U32 R17, RZ, RZ, R9 ;  /* 0x000000ffff119224 */ /* 0x000fe400078e0009 */
[----:B------:R-:W-:Y:S01]  /*0b50*/  IMAD.IADD R0, R11, 0x1, R3 ;  /* 0x000000010b007824 */ /* 0x000fe200078e0203 */
[----:B------:R-:W-:Y:S06]  /*0b60*/  @P0 BRA `(.L_x_9) ;  /* 0x0000000000280947 */ /* 0x000fec0003800000 */
[----:B------:R-:W-:Y:S01]  /*0b70*/  UIMAD.WIDE.U32 UR4, UR40, 0x24924925, URZ ;  /* 0x24924925280478a5 */ /* 0x000fe2000f8e003f */
[----:B------:R-:W-:Y:S01]  /*0b80*/  IADD3 R16, P0, R16, R10, RZ ;  /* 0x0000000a10107210 */ /* 0x000fe20007f1e0ff */
[----:B------:R-:W-:Y:S02]  /*0b90*/  UISETP.GE.U32.AND UP0, UPT, UR40, 0x7, UPT ;  /* 0x000000072800788c */ /* 0x000fe4000bf06070 */
[----:B------:R-:W-:Y:S02]  /*0ba0*/  UIADD3 UR4, -UR5, UR40, URZ ;  /* 0x0000002805047290 */ /* 0x000fe4000fffe13f */
[----:B------:R-:W-:Y:S01]  /*0bb0*/  IMAD.X R17, R0, 0x1, R17, P0 ;  /* 0x0000000100117824 */ /* 0x000fe200000e0611 */
[----:B------:R-:W-:Y:S01]  /*0bc0*/  UMOV UR39, URZ ;  /* 0x0000003f00277c82 */ /* 0x000fe20008000000 */
[----:B------:R-:W-:-:S04]  /*0bd0*/  ULEA.HI UR4, UR4, UR5, URZ, 0x1f ;  /* 0x0000000504047291 */ /* 0x000fc8000f8ff83f */
[----:B------:R-:W-:-:S04]  /*0be0*/  USHF.R.U32.HI UR4, URZ, 0x2, UR4 ;  /* 0x000000023f047899 */ /* 0x000fc80008011604 */
[----:B------:R-:W-:Y:S02]  /*0bf0*/  @UP0 ULOP3.LUT UR39, UR4, 0x1, URZ, 0xc0, !UPT ;  /* 0x0000000104270892 */ /* 0x000fe4000f8ec03f */
[----:B------:R-:W-:-:S12]  /*0c00*/  UIMAD UR38, UR4, -0x7, UR40 ;  /* 0xfffffff9042678a4 */ /* 0x000fd8000f8e0228 */
.L_x_9:
[----:B------:R-:W-:Y:S01]  /*0c10*/  ISETP.GE.U32.AND P0, PT, R16, UR8, PT ;  /* 0x0000000810007c0c */ /* 0x000fe2000bf06070 */
[----:B------:R-:W-:Y:S01]  /*0c20*/  IMAD.MOV.U32 R22, RZ, RZ, -0x1 ;  /* 0xffffffffff167424 */ /* 0x000fe200078e00ff */
[----:B------:R-:W-:Y:S01]  /*0c30*/  PRMT R3, RZ, 0x7610, R3 ;  /* 0x00007610ff037816 */ /* 0x000fe20000000003 */
[----:B------:R-:W-:Y:S01]  /*0c40*/  IMAD.MOV.U32 R18, RZ, RZ, -0x1 ;  /* 0xffffffffff127424 */ /* 0x000fe200078e00ff */
[----:B------:R-:W-:Y:S01]  /*0c50*/  ISETP.GE.U32.AND.EX P0, PT, R17, UR9, PT, P0 ;  /* 0x0000000911007c0c */ /* 0x000fe2000bf06100 */
[----:B------:R-:W-:-:S12]  /*0c60*/  IMAD.MOV.U32 R19, RZ, RZ, -0x1 ;  /* 0xffffffffff137424 */ /* 0x000fd800078e00ff */
[----:B------:R-:W-:Y:S05]  /*0c70*/  @P0 BRA `(.L_x_10) ;  /* 0x0000000400580947 */ /* 0x000fea0003800000 */
[----:B------:R-:W1:Y:S01]  /*0c80*/  LDC.64 R20, c[0x0][0x628] ;  /* 0x00018a00ff147b82 */ /* 0x000e620000000a00 */
[----:B------:R-:W-:Y:S02]  /*0c90*/  IMAD.MOV.U32 R8, RZ, RZ, R16 ;  /* 0x000000ffff087224 */ /* 0x000fe400078e0010 */
[----:B------:R-:W-:-:S05]  /*0ca0*/  IMAD.MOV.U32 R9, RZ, RZ, R17 ;  /* 0x000000ffff097224 */ /* 0x000fca00078e0011 */
[----:B------:R-:W2:Y:S08]  /*0cb0*/  LDC R18, c[0x0][0x630] ;  /* 0x00018c00ff127b82 */ /* 0x000eb00000000800 */
[----:B------:R-:W3:Y:S01]  /*0cc0*/  LDC.64 R24, c[0x0][0x620] ;  /* 0x00018800ff187b82 */ /* 0x000ee20000000a00 */
[----:B-1----:R-:W-:-:S04]  /*0cd0*/  ISETP.NE.U32.AND P0, PT, R20, RZ, PT ;  /* 0x000000ff1400720c */ /* 0x002fc80003f05070 */
[----:B------:R-:W-:-:S13]  /*0ce0*/  ISETP.NE.AND.EX P0, PT, R21, RZ, PT, P0 ;  /* 0x000000ff1500720c */ /* 0x000fda0003f05300 */
[----:B--23--:R-:W-:Y:S05]  /*0cf0*/  @!P0 BRA `(.L_x_11) ;  /* 0x0000000000288947 */ /* 0x00cfea0003800000 */
[----:B------:R-:W1:Y:S02]  /*0d00*/  LDC R3, c[0x0][0x634] ;  /* 0x00018d00ff037b82 */ /* 0x000e640000000800 */
[----:B-1----:R-:W-:-:S05]  /*0d10*/  IADD3 R3, P0, R16, R3, RZ ;  /* 0x0000000310037210 */ /* 0x002fca0007f1e0ff */
[----:B------:R-:W-:-:S04]  /*0d20*/  IMAD.X R19, RZ, RZ, R17, P0 ;  /* 0x000000ffff137224 */ /* 0x000fc800000e0611 */
[----:B------:R-:W-:-:S04]  /*0d30*/  IMAD.WIDE.U32 R8, R19, R20, RZ ;  /* 0x0000001413087225 */ /* 0x000fc800078e00ff */
[----:B0-----:R-:W-:-:S04]  /*0d40*/  IMAD.WIDE.U32 R10, P0, R3, R21, R8 ;  /* 0x00000015030a7225 */ /* 0x001fc80007800008 */
[----:B------:R-:W-:-:S04]  /*0d50*/  IMAD.WIDE.U32 R8, R3, R20, RZ ;  /* 0x0000001403087225 */ /* 0x000fc800078e00ff */
[----:B------:R-:W-:Y:S01]  /*0d60*/  IMAD.X R13, RZ, RZ, RZ, P0 ;  /* 0x000000ffff0d7224 */ /* 0x000fe200000e06ff */
[----:B------:R-:W-:Y:S01]  /*0d70*/  IADD3 RZ, P0, R9, R10, RZ ;  /* 0x0000000a09ff7210 */ /* 0x000fe20007f1e0ff */
[----:B------:R-:W-:-:S04]  /*0d80*/  IMAD.MOV.U32 R12, RZ, RZ, R11 ;  /* 0x000000ffff0c7224 */ /* 0x000fc800078e000b */
[----:B------:R-:W-:-:S08]  /*0d90*/  IMAD.WIDE.U32.X R8, R19, R21, R12, P0 ;  /* 0x0000001513087225 */ /* 0x000fd000000e040c */
.L_x_11:
[-CC-:B------:R-:W-:Y:S01]  /*0da0*/  SHF.R.U64 R30, R8, R18.reuse, R9.reuse ;  /* 0x00000012081e7219 */ /* 0x180fe20000001209 */
[----:B------:R-:W1:Y:S01]  /*0db0*/  LDC R12, c[0x0][0x618] ;  /* 0x00018600ff0c7b82 */ /* 0x000e620000000800 */
[----:B------:R-:W-:Y:S01]  /*0dc0*/  SHF.R.U32.HI R7, RZ, R18, R9 ;  /* 0x00000012ff077219 */ /* 0x000fe20000011609 */
[----:B------:R-:W-:Y:S01]  /*0dd0*/  ULDC UR4, c[0x0][0x150] ;  /* 0x0000540000047ab9 */ /* 0x000fe20000000800 */
[----:B0-----:R-:W-:Y:S02]  /*0de0*/  IADD3 R11, P0, RZ, -R30, RZ ;  /* 0x8000001eff0b7210 */ /* 0x001fe40007f1e0ff */
[----:B------:R-:W-:-:S03]  /*0df0*/  I2FP.F32.U32 R3, R6 ;  /* 0x0000000600037245 */ /* 0x000fc60000201000 */
[----:B------:R-:W0:Y:S01]  /*0e00*/  LDC.64 R26, c[0x0][0x640] ;  /* 0x00019000ff1a7b82 */ /* 0x000e220000000a00 */
[----:B------:R-:W-:Y:S02]  /*0e10*/  IMAD.X R13, RZ, RZ, ~R7, P0 ;  /* 0x000000ffff0d7224 */ /* 0x000fe400000e0e07 */
[----:B------:R-:W-:Y:S01]  /*0e20*/  FMUL R3, R3, UR4 ;  /* 0x0000000403037c20 */ /* 0x000fe20008400000 */
[----:B------:R-:W-:Y:S01]  /*0e30*/  IMAD.WIDE.U32 R8, R11, R24, R16 ;  /* 0x000000180b087225 */ /* 0x000fe200078e0010 */
[----:B------:R-:W-:-:S03]  /*0e40*/  ULDC UR4, c[0x0][0x154] ;  /* 0x0000550000047ab9 */ /* 0x000fc60000000800 */
[----:B------:R-:W-:Y:S01]  /*0e50*/  IMAD R10, R13, R24, RZ ;  /* 0x000000180d0a7224 */ /* 0x000fe200078e02ff */
[----:B------:R-:W2:Y:S01]  /*0e60*/  LDC R7, c[0x0][0x144] ;  /* 0x00005100ff077b82 */ /* 0x000ea20000000800 */
[----:B------:R-:W3:Y:S02]  /*0e70*/  F2I.U32.TRUNC.NTZ R3, R3 ;  /* 0x0000000300037305 */ /* 0x000ee4000020f000 */
[----:B------:R-:W-:-:S04]  /*0e80*/  IMAD R11, R11, R25, R10 ;  /* 0x000000190b0b7224 */ /* 0x000fc800078e020a */
[----:B------:R-:W-:Y:S01]  /*0e90*/  IMAD.IADD R9, R9, 0x1, R11 ;  /* 0x0000000109097824 */ /* 0x000fe200078e020b */
[----:B------:R-:W4:Y:S01]  /*0ea0*/  LDC R18, c[0x0][0x608] ;  /* 0x00018200ff127b82 */ /* 0x000f220000000800 */
[----:B------:R-:W-:-:S03]  /*0eb0*/  IMAD.MOV.U32 R11, RZ, RZ, -0x1 ;  /* 0xffffffffff0b7424 */ /* 0x000fc600078e00ff */
[-C--:B-1----:R-:W-:Y:S02]  /*0ec0*/  SHF.R.U64 R22, R8, R12.reuse, R9 ;  /* 0x0000000c08167219 */ /* 0x082fe40000001209 */
[----:B------:R-:W-:Y:S02]  /*0ed0*/  I2FP.F32.U32 R8, R15 ;  /* 0x0000000f00087245 */ /* 0x000fe40000201000 */
[----:B------:R-:W1:Y:S01]  /*0ee0*/  LDC R24, c[0x0][0x658] ;  /* 0x00019600ff187b82 */ /* 0x000e620000000800 */
[----:B0-----:R-:W-:Y:S01]  /*0ef0*/  ISETP.NE.U32.AND P0, PT, R26, RZ, PT ;  /* 0x000000ff1a00720c */ /* 0x001fe20003f05070 */
[----:B---3--:R-:W-:Y:S01]  /*0f00*/  IMAD.MOV R10, RZ, RZ, -R3 ;  /* 0x000000ffff0a7224 */ /* 0x008fe200078e0a03 */
[----:B------:R-:W-:Y:S01]  /*0f10*/  SHF.R.U32.HI R9, RZ, R12, R9 ;  /* 0x0000000cff097219 */ /* 0x000fe20000011609 */
[----:B------:R-:W-:Y:S01]  /*0f20*/  FMUL R8, R8, UR4 ;  /* 0x0000000408087c20 */ /* 0x000fe20008400000 */
[----:B------:R-:W-:-:S03]  /*0f30*/  ISETP.NE.AND.EX P0, PT, R27, RZ, PT, P0 ;  /* 0x000000ff1b00720c */ /* 0x000fc60003f05300 */
[----:B------:R-:W0:Y:S01]  /*0f40*/  LDC R20, c[0x0][0x148] ;  /* 0x00005200ff147b82 */ /* 0x000e220000000800 */
[----:B--2---:R-:W-:-:S07]  /*0f50*/  IMAD R3, R7, R10, R6 ;  /* 0x0000000a07037224 */ /* 0x004fce00078e0206 */
[----:B------:R-:W2:Y:S01]  /*0f60*/  LDC R21, c[0x0][0x600] ;  /* 0x00018000ff157b82 */ /* 0x000ea20000000800 */
[-CC-:B----4-:R-:W-:Y:S02]  /*0f70*/  SHF.R.U64 R32, R22, R18.reuse, R9.reuse ;  /* 0x0000001216207219 */ /* 0x190fe40000001209 */
[----:B------:R-:W-:Y:S01]  /*0f80*/  SHF.R.U32.HI R7, RZ, R18, R9 ;  /* 0x00000012ff077219 */ /* 0x000fe20000011609 */
[----:B------:R-:W-:Y:S01]  /*0f90*/  IMAD.MOV.U32 R9, RZ, RZ, 0x1 ;  /* 0x00000001ff097424 */ /* 0x000fe200078e00ff */
[----:B------:R3:W4:Y:S03]  /*0fa0*/  F2I.U32.TRUNC.NTZ R18, R8 ;  /* 0x0000000800127305 */ /* 0x000726000020f000 */
[----:B------:R-:W0:Y:S01]  /*0fb0*/  LDC R25, c[0x0][0x648] ;  /* 0x00019200ff197b82 */ /* 0x000e220000000800 */
[-C--:B-1----:R-:W-:Y:S02]  /*0fc0*/  SHF.L.U32 R6, R11, R24.reuse, RZ ;  /* 0x000000180b067219 */ /* 0x082fe400000006ff */
[----:B------:R-:W-:-:S02]  /*0fd0*/  SHF.R.U64 R34, R32, R24, R7 ;  /* 0x0000001820227219 */ /* 0x000fc40000001207 */
[----:B------:R-:W-:Y:S02]  /*0fe0*/  LOP3.LUT R13, RZ, R6, RZ, 0x33, !PT ;  /* 0x00000006ff0d7212 */ /* 0x000fe400078e33ff */
[-C--:B------:R-:W-:Y:S01]  /*0ff0*/  SHF.R.U32.HI R7, RZ, R24.reuse, R7 ;  /* 0x00000018ff077219 */ /* 0x080fe20000011607 */
[----:B------:R-:W1:Y:S01]  /*1000*/  LDC R29, c[0x0][0x638] ;  /* 0x00018e00ff1d7b82 */ /* 0x000e620000000800 */
[----:B------:R-:W-:Y:S01]  /*1010*/  SHF.L.U32 R12, R9, R24, RZ ;  /* 0x00000018090c7219 */ /* 0x000fe200000006ff */
[----:B------:R-:W-:-:S06]  /*1020*/  IMAD.MOV.U32 R6, RZ, RZ, R34 ;  /* 0x000000ffff067224 */ /* 0x000fcc00078e0022 */
[----:B------:R-:W0:Y:S01]  /*1030*/  LDC R28, c[0x0][0x610] ;  /* 0x00018400ff1c7b82 */ /* 0x000e220000000800 */
[----:B---34-:R-:W-:Y:S05]  /*1040*/  @!P0 BRA `(.L_x_12) ;  /* 0x0000000000288947 */ /* 0x018fea0003800000 */
[----:B------:R-:W3:Y:S02]  /*1050*/  LDC R11, c[0x0][0x64c] ;  /* 0x00019300ff0b7b82 */ /* 0x000ee40000000800 */
[----:B---3--:R-:W-:-:S05]  /*1060*/  IADD3 R11, P0, R34, R11, RZ ;  /* 0x0000000b220b7210 */ /* 0x008fca0007f1e0ff */
[----:B------:R-:W-:-:S04]  /*1070*/  IMAD.X R19, RZ, RZ, R7, P0 ;  /* 0x000000ffff137224 */ /* 0x000fc800000e0607 */
[----:B------:R-:W-:-:S04]  /*1080*/  IMAD.WIDE.U32 R6, R19, R26, RZ ;  /* 0x0000001a13067225 */ /* 0x000fc800078e00ff */
[----:B------:R-:W-:-:S04]  /*1090*/  IMAD.WIDE.U32 R8, P0, R11, R27, R6 ;  /* 0x0000001b0b087225 */ /* 0x000fc80007800006 */
[----:B------:R-:W-:-:S04]  /*10a0*/  IMAD.WIDE.U32 R6, R11, R26, RZ ;  /* 0x0000001a0b067225 */ /* 0x000fc800078e00ff */
[----:B------:R-:W-:Y:S01]  /*10b0*/  IMAD.X R11, RZ, RZ, RZ, P0 ;  /* 0x000000ffff0b7224 */ /* 0x000fe200000e06ff */
[----:B------:R-:W-:Y:S01]  /*10c0*/  IADD3 RZ, P0, R7, R8, RZ ;  /* 0x0000000807ff7210 */ /* 0x000fe20007f1e0ff */
[----:B------:R-:W-:-:S04]  /*10d0*/  IMAD.MOV.U32 R10, RZ, RZ, R9 ;  /* 0x000000ffff0a7224 */ /* 0x000fc800078e0009 */
[----:B------:R-:W-:-:S08]  /*10e0*/  IMAD.WIDE.U32.X R6, R19, R27, R10, P0 ;  /* 0x0000001b13067225 */ /* 0x000fd000000e040a */
.L_x_12:
[----:B0-----:R-:W-:Y:S01]  /*10f0*/  SHF.R.U64 R6, R6, R25, R7 ;  /* 0x0000001906067219 */ /* 0x001fe20000001207 */
[----:B--2---:R-:W-:Y:S01]  /*1100*/  VIADD R7, R21, 0xffffffff ;  /* 0xffffffff15077836 */ /* 0x004fe20000000000 */
[----:B------:R-:W-:Y:S01]  /*1110*/  LOP3.LUT R13, R32, R13, RZ, 0xc0, !PT ;  /* 0x0000000d200d7212 */ /* 0x000fe200078ec0ff */
[----:B------:R-:W-:Y:S02]  /*1120*/  IMAD.MOV R18, RZ, RZ, -R18 ;  /* 0x000000ffff127224 */ /* 0x000fe400078e0a12 */
[----:B------:R-:W-:Y:S01]  /*1130*/  IMAD.MOV R8, RZ, RZ, -R6 ;  /* 0x000000ffff087224 */ /* 0x000fe200078e0a06 */
[----:B------:R-:W-:Y:S01]  /*1140*/  LOP3.LUT R7, R22, R7, RZ, 0xc0, !PT ;  /* 0x0000000716077212 */ /* 0x000fe200078ec0ff */
[----:B------:R-:W-:Y:S02]  /*1150*/  IMAD R12, R12, R6, R13 ;  /* 0x000000060c0c7224 */ /* 0x000fe400078e020d */
[----:B------:R-:W-:Y:S02]  /*1160*/  @P1 IMAD R3, R20, R18, R15 ;  /* 0x0000001214031224 */ /* 0x000fe400078e020f */
[----:B-1----:R-:W-:-:S02]  /*1170*/  IMAD R6, R8, R29, R34 ;  /* 0x0000001d08067224 */ /* 0x002fc400078e0222 */
[----:B------:R-:W-:Y:S02]  /*1180*/  IMAD R22, R12, R28, R3 ;  /* 0x0000001c0c167224 */ /* 0x000fe400078e0203 */
[----:B------:R-:W-:Y:S02]  /*1190*/  IMAD R7, R6, R21, R7 ;  /* 0x0000001506077224 */ /* 0x000fe400078e0207 */
[----:B------:R-:W-:Y:S02]  /*11a0*/  IMAD.MOV.U32 R3, RZ, RZ, 0x1 ;  /* 0x00000001ff037424 */ /* 0x000fe400078e00ff */
[----:B------:R-:W-:Y:S01]  /*11b0*/  IMAD.MOV.U32 R19, RZ, RZ, R30 ;  /* 0x000000ffff137224 */ /* 0x000fe200078e001e */
[----:B------:R-:W-:Y:S02]  /*11c0*/  SEL R18, R7, R22, !P1 ;  /* 0x0000001607127207 */ /* 0x000fe40004800000 */
[----:B------:R-:W-:-:S07]  /*11d0*/  SEL R22, R22, R7, !P1 ;  /* 0x0000000716167207 */ /* 0x000fce0004800000 */
.L_x_10:
[----:B------:R-:W-:Y:S05]  /*11e0*/  @!P2 BRA `(.L_x_13) ;  /* 0x0000003800e4a947 */ /* 0x000fea0003800000 */
[----:B------:R-:W-:-:S13]  /*11f0*/  ISETP.GT.U32.AND P0, PT, R31, 0x1, PT ;  /* 0x000000011f00780c */ /* 0x000fda0003f04070 */
[----:B------:R-:W-:Y:S05]  /*1200*/  @P0 EXIT ;  /* 0x000000000000094d */ /* 0x000fea0003800000 */
.L_x_14:
[----:B------:R-:W-:-:S08]  /*1210*/  NOP ;  /* 0x0000000000007918 */ /* 0x000fd00000000000 */
[----:B------:R-:W1:Y:S02]  /*1220*/  USETMAXREG.TRY_ALLOC.CTAPOOL UP0, 0xe8 ;  /* 0x000000e8000079c8 */ /* 0x000e640008000600 */
[----:B-1----:R-:W-:-:S13]  /*1230*/  PLOP3.LUT P0, PT, PT, PT, UP0, 0x80, 0x0 ;  /* 0x000000000000781c */ /* 0x002fda0003f0f008 */
[----:B------:R-:W-:Y:S05]  /*1240*/  @!P0 BRA `(.L_x_14) ;  /* 0xfffffffc00f08947 */ /* 0x000fea000383ffff */
[----:B------:R-:W-:-:S13]  /*1250*/  LOP3.LUT P0, RZ, R3, 0xff, RZ, 0xc0, !PT ;  /* 0x000000ff03ff7812 */ /* 0x000fda000780c0ff */
[----:B------:R-:W-:Y:S05]  /*1260*/  @!P0 EXIT ;  /* 0x000000000000894d */ /* 0x000fea0003800000 */
[----:B------:R-:W2:Y:S01]  /*1270*/  LDL.64 R8, [R1] ;  /* 0x0000000001087983 */ /* 0x000ea20000100a00 */
[----:B------:R-:W-:Y:S01]  /*1280*/  SHF.R.S32.HI R4, RZ, 0x1f, R5 ;  /* 0x0000001fff047819 */ /* 0x000fe20000011405 */
[----:B------:R-:W1:Y:S01]  /*1290*/  S2UR UR4, SR_CgaCtaId ;  /* 0x00000000000479c3 */ /* 0x000e620000008800 */
[----:B------:R-:W-:Y:S01]  /*12a0*/  UMOV UR41, 0x400 ;  /* 0x0000040000297882 */ /* 0x000fe20000000000 */
[----:B------:R-:W-:Y:S01]  /*12b0*/  UISETP.LT.AND UP0, UPT, UR40, 0x1, UPT ;  /* 0x000000012800788c */ /* 0x000fe2000bf01270 */
[CC--:B------:R-:W-:Y:S01]  /*12c0*/  LEA.HI R3, R4.reuse, R5.reuse, RZ, 0x2 ;  /* 0x0000000504037211 */ /* 0x0c0fe200078f10ff */
[----:B------:R-:W-:Y:S01]  /*12d0*/  UIADD3 UR5, UR43, -0x1, URZ ;  /* 0xffffffff2b057890 */ /* 0x000fe2000fffe03f */
[----:B------:R-:W-:Y:S01]  /*12e0*/  LEA.HI R4, R4, R5, RZ, 0x5 ;  /* 0x0000000504047211 */ /* 0x000fe200078f28ff */
[----:B------:R-:W-:Y:S01]  /*12f0*/  USEL UR42, UR40, 0x1, UP0 ;  /* 0x00000001282a7887 */ /* 0x000fe20008000000 */
[--C-:B------:R-:W-:Y:S01]  /*1300*/  SHF.R.S32.HI R58, RZ, 0x2, R3.reuse ;  /* 0x00000002ff3a7819 */ /* 0x100fe20000011403 */
[----:B------:R-:W3:Y:S01]  /*1310*/  LDC R64, c[0x0][0x658] ;  /* 0x00019600ff407b82 */ /* 0x000ee20000000800 */
[----:B------:R-:W-:Y:S01]  /*1320*/  SHF.R.S32.HI R7, RZ, 0x1f, R3 ;  /* 0x0000001fff077819 */ /* 0x000fe20000011403 */
[----:B------:R-:W-:Y:S01]  /*1330*/  UISETP.NE.AND UP0, UPT, UR5, URZ, UPT ;  /* 0x0000003f0500728c */ /* 0x000fe2000bf05270 */
[----:B------:R-:W-:Y:S01]  /*1340*/  LOP3.LUT R6, R3, 0xfffffffc, RZ, 0xc0, !PT ;  /* 0xfffffffc03067812 */ /* 0x000fe200078ec0ff */
[----:B------:R-:W-:Y:S01]  /*1350*/  ULDC UR8, c[0x0][0x284] ;  /* 0x0000a10000087ab9 */ /* 0x000fe20000000800 */
[----:B------:R-:W-:Y:S01]  /*1360*/  LEA.HI R7, R7, R58, RZ, 0x3 ;  /* 0x0000003a07077211 */ /* 0x000fe200078f18ff */
[----:B------:R-:W-:Y:S01]  /*1370*/  USEL UR7, URZ, 0x1, UP0 ;  /* 0x000000013f077887 */ /* 0x000fe20008000000 */
[----:B------:R-:W-:Y:S01]  /*1380*/  SHF.R.S32.HI R3, RZ, 0x5, R4 ;  /* 0x00000005ff037819 */ /* 0x000fe20000011404 */
[----:B------:R-:W4:Y:S01]  /*1390*/  LDC.64 R62, c[0x0][0x5c8] ;  /* 0x00017200ff3e7b82 */ /* 0x000f220000000a00 */
[----:B------:R-:W-:Y:S01]  /*13a0*/  LOP3.LUT R7, R7, 0xfffffff8, RZ, 0xc0, !PT ;  /* 0xfffffff807077812 */ /* 0x000fe200078ec0ff */
[----:B------:R-:W-:Y:S01]  /*13b0*/  IMAD.IADD R6, R5, 0x1, -R6 ;  /* 0x0000000105067824 */ /* 0x000fe200078e0a06 */
[----:B------:R-:W-:Y:S01]  /*13c0*/  LOP3.LUT R72, R23, 0x1, RZ, 0xfc, !PT ;  /* 0x0000000117487812 */ /* 0x000fe200078efcff */
[----:B------:R-:W-:Y:S01]  /*13d0*/  IMAD.MOV.U32 R5, RZ, RZ, 0x1 ;  /* 0x00000001ff057424 */ /* 0x000fe200078e00ff */
[----:B------:R-:W-:Y:S01]  /*13e0*/  USHF.L.U32 UR47, UR40, 0x1, URZ ;  /* 0x00000001282f7899 */ /* 0x000fe2000800063f */
[----:B------:R-:W-:Y:S01]  /*13f0*/  IMAD.IADD R58, R58, 0x1, -R7 ;  /* 0x000000013a3a7824 */ /* 0x000fe200078e0a07 */
[----:B------:R-:W-:Y:S01]  /*1400*/  UIADD3 UR42, -UR42, UR40, URZ ;  /* 0x000000282a2a7290 */ /* 0x000fe2000fffe13f */
[----:B------:R-:W0:Y:S01]  /*1410*/  LDC R65, c[0x0][0x288] ;  /* 0x0000a200ff417b82 */ /* 0x000e220000000800 */
[----:B-1----:R-:W-:Y:S01]  /*1420*/  ULEA UR41, UR4, UR41, 0x18 ;  /* 0x0000002904297291 */ /* 0x002fe2000f8ec03f */
[C-C-:B------:R-:W-:Y:S01]  /*1430*/  IMAD R69, R3.reuse, -0x10, -R58.reuse ;  /* 0xfffffff003457824 */ /* 0x140fe200078e0a3a */
[--C-:B------:R-:W-:Y:S01]  /*1440*/  SHF.R.S32.HI R59, RZ, 0x1f, R58.reuse ;  /* 0x0000001fff3b7819 */ /* 0x100fe2000001143a */
[----:B------:R-:W-:Y:S01]  /*1450*/  USHF.L.U32 UR4, UR5, 0x3, URZ ;  /* 0x0000000305047899 */ /* 0x000fe2000800063f */
[----:B------:R-:W-:Y:S01]  /*1460*/  IMAD.SHL.U32 R60, R6, 0x2, RZ ;  /* 0x00000002063c7824 */ /* 0x000fe200078e00ff */
[----:B------:R-:W-:Y:S01]  /*1470*/  UIADD3 UR5, UR41, 0x180, URZ ;  /* 0x0000018029057890 */ /* 0x000fe2000fffe03f */
[----:B------:R-:W-:Y:S01]  /*1480*/  IMAD.U32 R73, RZ, RZ, UR7 ;  /* 0x00000007ff497e24 */ /* 0x000fe2000f8e00ff */
[----:B------:R-:W1:Y:S01]  /*1490*/  LDC R67, c[0x0][0x600] ;  /* 0x00018000ff437b82 */ /* 0x000e620000000800 */
[----:B------:R-:W-:Y:S01]  /*14a0*/  IMAD.WIDE R58, R3, 0x10, R58 ;  /* 0x00000010033a7825 */ /* 0x000fe200078e023a */
[----:B------:R-:W-:Y:S01]  /*14b0*/  UIADD3 UR6, UR41, 0x1c180, URZ ;  /* 0x0001c18029067890 */ /* 0x000fe2000fffe03f */
[----:B------:R-:W-:Y:S01]  /*14c0*/  SHF.R.S32.HI R61, RZ, 0x1f, R60 ;  /* 0x0000001fff3d7819 */ /* 0x000fe2000001143c */
[----:B------:R-:W-:Y:S01]  /*14d0*/  USHF.R.U32.HI UR5, URZ, 0x4, UR5 ;  /* 0x000000043f057899 */ /* 0x000fe20008011605 */
[----:B------:R-:W-:Y:S01]  /*14e0*/  IMAD.MOV.U32 R3, RZ, RZ, -0x1 ;  /* 0xffffffffff037424 */ /* 0x000fe200078e00ff */
[----:B------:R-:W-:Y:S01]  /*14f0*/  USHF.R.U32.HI UR6, URZ, 0x4, UR6 ;  /* 0x000000043f067899 */ /* 0x000fe20008011606 */
[----:B------:R-:W-:Y:S01]  /*1500*/  VIADD R69, R69, UR8 ;  /* 0x0000000845457c36 */ /* 0x000fe20008000000 */
[----:B------:R-:W-:Y:S01]  /*1510*/  UIADD3 UR48, UR41, 0x80, URZ ;  /* 0x0000008029307890 */ /* 0x000fe2000fffe03f */
[C---:B----4-:R-:W-:Y:S01]  /*1520*/  SHF.L.U64.HI R63, R62.reuse, 0x3, R63 ;  /* 0x000000033e3f7819 */ /* 0x050fe2000001023f */
[----:B------:R-:W-:Y:S01]  /*1530*/  ULOP3.LUT UR4, UR4, 0x8, URZ, 0xc0, !UPT ;  /* 0x0000000804047892 */ /* 0x000fe2000f8ec03f */
[-C--:B---3--:R-:W-:Y:S01]  /*1540*/  SHF.L.U32 R3, R3, R64.reuse, RZ ;  /* 0x0000004003037219 */ /* 0x088fe200000006ff */
[----:B------:R-:W-:Y:S01]  /*1550*/  ULOP3.LUT UR5, UR5, 0x3fff, URZ, 0xc0, !UPT ;  /* 0x00003fff05057892 */ /* 0x000fe2000f8ec03f */
[----:B------:R-:W-:Y:S01]  /*1560*/  SHF.L.U32 R64, R5, R64, RZ ;  /* 0x0000004005407219 */ /* 0x000fe200000006ff */
[----:B------:R-:W-:Y:S01]  /*1570*/  ULOP3.LUT UR6, UR6, 0x3fff, URZ, 0xc0, !UPT ;  /* 0x00003fff06067892 */ /* 0x000fe2000f8ec03f */
[----:B------:R-:W-:Y:S01]  /*1580*/  IMAD.SHL.U32 R62, R62, 0x8, RZ ;  /* 0x000000083e3e7824 */ /* 0x000fe200078e00ff */
[----:B------:R-:W-:Y:S01]  /*1590*/  LOP3.LUT R68, RZ, R3, RZ, 0x33, !PT ;  /* 0x00000003ff447212 */ /* 0x000fe200078e33ff */
[----:B0-----:R-:W-:Y:S01]  /*15a0*/  IMAD R65, R6, -0x2, R65 ;  /* 0xfffffffe06417824 */ /* 0x001fe200078e0241 */
[----:B------:R-:W-:-:S02]  /*15b0*/  ULEA UR43, UR43, UR48, 0x3 ;  /* 0x000000302b2b7291 */ /* 0x000fc4000f8e183f */
[----:B------:R-:W-:Y:S02]  /*15c0*/  ULOP3.LUT UR49, UR4, 0x8, URZ, 0x3c, !UPT ;  /* 0x0000000804317892 */ /* 0x000fe4000f8e3c3f */
[----:B------:R-:W-:Y:S01]  /*15d0*/  ULOP3.LUT UR44, UR4, 0x18, URZ, 0x3c, !UPT ;  /* 0x00000018042c7892 */ /* 0x000fe2000f8e3c3f */
[----:B-1----:R-:W-:Y:S01]  /*15e0*/  VIADD R67, R67, 0xffffffff ;  /* 0xffffffff43437836 */ /* 0x002fe20000000000 */
[----:B------:R-:W-:Y:S02]  /*15f0*/  ULOP3.LUT UR45, UR5, 0x10000, URZ, 0xfc, !UPT ;  /* 0x00010000052d7892 */ /* 0x000fe4000f8efc3f */
[----:B------:R-:W-:Y:S01]  /*1600*/  ULOP3.LUT UR46, UR6, 0x10000, URZ, 0xfc, !UPT ;  /* 0x00010000062e7892 */ /* 0x000fe2000f8efc3f */
[----:B--2---:R-:W-:-:S11]  /*1610*/  SHF.L.U64.HI R66, R8, 0x1, R0 ;  /* 0x0000000108427819 */ /* 0x004fd60000010200 */
.L_x_98:
[----:B------:R-:W-:-:S04]  /*1620*/  SHF.L.U32 R0, R73, 0x1f, RZ ;  /* 0x0000001f49007819 */ /* 0x000fc800000006ff */
[----:B------:R-:W0:Y:S02]  /*1630*/  SYNCS.PHASECHK.TRANS64.TRYWAIT P0, [UR43+-0x8], R0 ;  /* 0xfffff800ff0075a7 */ /* 0x000e24000800016b */
[----:B01-34-:R-:W-:Y:S05]  /*1640*/  @!P0 BRA `(.L_x_15) ;  /* 0x0000004800508947 */ /* 0x01bfea0003800000 */
.L_x_123:
[----:B------:R-:W-:Y:S02]  /*1650*/  ULDC UR4, c[0x0][0x28c] ;  /* 0x0000a30000047ab9 */ /* 0x000fe40000000800 */
[----:B------:R-:W-:-:S13]  /*1660*/  ISETP.LT.AND P0, PT, RZ, UR4, PT ;  /* 0x00000004ff007c0c */ /* 0x000fda000bf01270 */
[----:B------:R-:W-:Y:S05]  /*1670*/  @P0 BRA `(.L_x_16) ;  /* 0x0000000000400947 */ /* 0x000fea0003800000 */
[----:B0-----:R-:W-:Y:S01]  /*1680*/  MOV R0, 0x0 ;  /* 0x0000000000007802 */ /* 0x001fe20000000f00 */
[----:B------:R-:W-:Y:S01]  /*1690*/  ULDC.64 UR4, c[0x4][0x68] ;  /* 0x01001a0000047ab9 */ /* 0x000fe20000000a00 */
[----:B------:R-:W-:Y:S01]  /*16a0*/  ULDC.64 UR6, c[0x4][0x8] ;  /* 0x0100020000067ab9 */ /* 0x000fe20000000a00 */
[----:B------:R-:W-:Y:S01]  /*16b0*/  IMAD.U32 R4, RZ, RZ, UR4 ;  /* 0x00000004ff047e24 */ /* 0x000fe2000f8e00ff */
[----:B------:R0:W1:Y:S01]  /*16c0*/  LDC.64 R14, c[0x4][R0] ;  /* 0x01000000000e7b82 */ /* 0x0000620000000a00 */
[----:B------:R-:W-:Y:S01]  /*16d0*/  IMAD.U32 R5, RZ, RZ, UR5 ;  /* 0x00000005ff057e24 */ /* 0x000fe2000f8e00ff */
[----:B------:R-:W-:Y:S01]  /*16e0*/  ULDC.64 UR4, c[0x4][0x70] ;  /* 0x01001c0000047ab9 */ /* 0x000fe20000000a00 */
[----:B------:R-:W-:Y:S02]  /*16f0*/  IMAD.U32 R10, RZ, RZ, UR6 ;  /* 0x00000006ff0a7e24 */ /* 0x000fe4000f8e00ff */
[----:B------:R-:W-:Y:S02]  /*1700*/  IMAD.U32 R6, RZ, RZ, UR4 ;  /* 0x00000004ff067e24 */ /* 0x000fe4000f8e00ff */
[----:B------:R-:W-:-:S02]  /*1710*/  IMAD.U32 R7, RZ, RZ, UR5 ;  /* 0x00000005ff077e24 */ /* 0x000fc4000f8e00ff */
[----:B------:R-:W-:Y:S02]  /*1720*/  IMAD.U32 R11, RZ, RZ, UR7 ;  /* 0x00000007ff0b7e24 */ /* 0x000fe4000f8e00ff */
[----:B------:R-:W-:Y:S02]  /*1730*/  IMAD.MOV.U32 R8, RZ, RZ, 0x1e1 ;  /* 0x000001e1ff087424 */ /* 0x000fe400078e00ff */
[----:B------:R-:W-:Y:S02]  /*1740*/  IMAD.MOV.U32 R12, RZ, RZ, 0x1 ;  /* 0x00000001ff0c7424 */ /* 0x000fe400078e00ff */
[----:B0-----:R-:W-:-:S07]  /*1750*/  IMAD.MOV.U32 R13, RZ, RZ, RZ ;  /* 0x000000ffff0d7224 */ /* 0x001fce00078e00ff */
[----:B------:R-:W-:-:S07]  /*1760*/  LEPC R20, `(.L_x_16) ;  /* 0x000000001014794e */ /* 0x000fce0000000000 */
[----:B-1---5:R-:W-:Y:S05]  /*1770*/  CALL.ABS.NOINC R14 ;  /* 0x000000000e007343 */ /* 0x022fea0003c00000 */
.L_x_16:
[----:B------:R-:W-:-:S13]  /*1780*/  ISETP.NE.AND P0, PT, R72, 0x3, PT ;  /* 0x000000034800780c */ /* 0x000fda0003f05270 */
[----:B------:R-:W-:Y:S05]  /*1790*/  @!P0 BRA `(.L_x_17) ;  /* 0x0000000000048947 */ /* 0x000fea0003800000 */
[----:B------:R-:W-:Y:S01]  /*17a0*/  BPT.TRAP 0x1 ;  /* 0x000000040000795c */ /* 0x000fe20000300000 */
.L_x_17:
[----:B0-----:R-:W-:Y:S02]  /*17b0*/  IMAD.U32 R3, RZ, RZ, UR38 ;  /* 0x00000026ff037e24 */ /* 0x001fe4000f8e00ff */
[----:B------:R-:W-:-:S03]  /*17c0*/  IMAD.U32 R0, RZ, RZ, UR39 ;  /* 0x00000027ff007e24 */ /* 0x000fc6000f8e00ff */
[----:B------:R-:W-:Y:S02]  /*17d0*/  LEA R3, R3, UR41, 0x3 ;  /* 0x0000002903037c11 */ /* 0x000fe4000f8e18ff */
[----:B------:R-:W-:-:S04]  /*17e0*/  SHF.L.U32 R0, R0, 0x1f, RZ ;  /* 0x0000001f00007819 */ /* 0x000fc800000006ff */
[----:B------:R0:W1:Y:S01]  /*17f0*/  SYNCS.PHASECHK.TRANS64.TRYWAIT P1, [R3+URZ], R0 ;  /* 0x00000000030075a7 */ /* 0x000062000802017f */
[----:B------:R-:W-:Y:S05]  /*1800*/  @!P0 BRA `(.L_x_18) ;  /* 0x0000000000048947 */ /* 0x000fea0003800000 */
[----:B------:R-:W-:Y:S01]  /*1810*/  BPT.TRAP 0x1 ;  /* 0x000000040000795c */ /* 0x000fe20000300000 */
.L_x_18:
[----:B-1----:R-:W-:Y:S05]  /*1820*/  @P1 BRA `(.L_x_19) ;  /* 0x0000000000081947 */ /* 0x002fea0003800000 */
[----:B------:R-:W1:Y:S02]  /*1830*/  SYNCS.PHASECHK.TRANS64.TRYWAIT P1, [R3+URZ], R0 ;  /* 0x00000000030075a7 */ /* 0x000e64000802017f */
[----:B-1----:R-:W-:Y:S05]  /*1840*/  @!P1 BRA `(.L_x_20) ;  /* 0x0000004400e89947 */ /* 0x002fea0003800000 */
.L_x_19:
[----:B------:R-:W-:Y:S05]  /*1850*/  WARPSYNC.ALL ;  /* 0x0000000000007948 */ /* 0x000fea0003800000 */
[----:B------:R-:W-:Y:S01]  /*1860*/  ULEA UR8, UR38, UR45, 0xa ;  /* 0x0000002d26087291 */ /* 0x000fe2000f8e503f */
[----:B------:R-:W-:Y:S01]  /*1870*/  WARPGROUP.ARRIVE ;  /* 0x00000000000079c5 */ /* 0x000fe20000000000 */
[----:B------:R-:W-:Y:S01]  /*1880*/  ULEA UR9, UR38, UR46, 0xa ;  /* 0x0000002e26097291 */ /* 0x000fe2000f8e503f */
[----:B01----:R-:W-:Y:S01]  /*1890*/  IMAD.U32 R0, RZ, RZ, UR42 ;  /* 0x0000002aff007e24 */ /* 0x003fe2000f8e00ff */
[----:B------:R-:W-:Y:S01]  /*18a0*/  UMOV UR5, 0x40000040 ;  /* 0x4000004000057882 */ /* 0x000fe20000000000 */
[----:B------:R-:W-:-:S02]  /*18b0*/  UMOV UR7, 0x40000040 ;  /* 0x4000004000077882 */ /* 0x000fc40000000000 */
[----:B------:R-:W-:Y:S01]  /*18c0*/  UMOV UR4, UR8 ;  /* 0x0000000800047c82 */ /* 0x000fe20008000000 */
[----:B------:R-:W-:Y:S01]  /*18d0*/  ISETP.GE.AND P1, PT, R0, 0x1, PT ;  /* 0x000000010000780c */ /* 0x000fe20003f26270 */
[----:B------:R-:W-:Y:S02]  /*18e0*/  UMOV UR6, UR9 ;  /* 0x0000000900067c82 */ /* 0x000fe40008000000 */
[----:B------:R-:W-:Y:S01]  /*18f0*/  HGMMA.64x64x16.F32 R24, gdesc[UR4], RZ, !UPT, gsb0 ;  /* 0x00e00000041879f0 */ /* 0x000fe2000c0008ff */
[----:B------:R-:W-:Y:S02]  /*1900*/  UIADD3 UR4, UR8, 0x2, URZ ;  /* 0x0000000208047890 */ /* 0x000fe4000fffe03f */
[----:B------:R-:W-:Y:S01]  /*1910*/  UIADD3 UR6, UR9, 0x2, URZ ;  /* 0x0000000209067890 */ /* 0x000fe2000fffe03f */
[----:B------:R-:W-:Y:S01]  /*1920*/  UMOV UR5, 0x40000040 ;  /* 0x4000004000057882 */ /* 0x000fe20000000000 */
[----:B------:R-:W-:Y:S01]  /*1930*/  UMOV UR7, 0x40000040 ;  /* 0x4000004000077882 */ /* 0x000fe20000000000 */
[----:B------:R-:W-:-:S02]  /*1940*/  WARPGROUP.DEPBAR.LE gsb0, 0x0 ;  /* 0x00008000000079c5 */ /* 0x000fc40000010000 */
[----:B------:R-:W-:-:S06]  /*1950*/  WARPGROUP.ARRIVE ;  /* 0x00000000000079c5 */ /* 0x000fcc0000000000 */
[----:B------:R-:W-:Y:S01]  /*1960*/  HGMMA.64x64x16.F32 R24, gdesc[UR4], R24, gsb0 ;  /* 0x00e00000041879f0 */ /* 0x000fe20008000818 */
[----:B------:R-:W-:Y:S02]  /*1970*/  UIADD3 UR4, UR8, 0x4, URZ ;  /* 0x0000000408047890 */ /* 0x000fe4000fffe03f */
[----:B------:R-:W-:Y:S01]  /*1980*/  UIADD3 UR6, UR9, 0x4, URZ ;  /* 0x0000000409067890 */ /* 0x000fe2000fffe03f */
[----:B------:R-:W-:Y:S01]  /*1990*/  UMOV UR5, 0x40000040 ;  /* 0x4000004000057882 */ /* 0x000fe20000000000 */
[----:B------:R-:W-:Y:S01]  /*19a0*/  UMOV UR7, 0x40000040 ;  /* 0x4000004000077882 */ /* 0x000fe20000000000 */
[----:B------:R-:W-:Y:S02]  /*19b0*/  WARPGROUP.DEPBAR.LE gsb0, 0x0 ;  /* 0x00008000000079c5 */ /* 0x000fe40000010000 */
        /* <DEDUP_REMOVED lines=36> */
[----:B------:R-:W-:Y:S03]  /*1c00*/  HGMMA.64x64x16.F32 R24, gdesc[UR4], R24, gsb0 ;  /* 0x00e00000041879f0 */ /* 0x000fe60008000818 */
[----:B------:R-:W-:Y:S02]  /*1c10*/  WARPGROUP.DEPBAR.LE gsb0, 0x0 ;  /* 0x00008000000079c5 */ /* 0x000fe40000010000 */
[----:B------:R-:W-:Y:S05]  /*1c20*/  @!P1 BRA `(.L_x_21) ;  /* 0x0000000400809947 */ /* 0x000fea0003800000 */
[----:B------:R-:W-:Y:S01]  /*1c30*/  UIADD3 UR8, UR38, 0x1, URZ ;  /* 0x0000000126087890 */ /* 0x000fe2000fffe03f */
[----:B------:R-:W-:Y:S01]  /*1c40*/  IMAD.U32 R0, RZ, RZ, UR42 ;  /* 0x0000002aff007e24 */ /* 0x000fe2000f8e00ff */
[----:B------:R-:W-:Y:S02]  /*1c50*/  UMOV UR9, UR38 ;  /* 0x0000002600097c82 */ /* 0x000fe40008000000 */
[----:B------:R-:W-:-:S04]  /*1c60*/  UISETP.NE.AND UP0, UPT, UR8, 0x7, UPT ;  /* 0x000000070800788c */ /* 0x000fc8000bf05270 */
[----:B------:R-:W-:Y:S02]  /*1c70*/  USEL UR4, URZ, 0x1, UP0 ;  /* 0x000000013f047887 */ /* 0x000fe40008000000 */
[----:B------:R-:W-:Y:S02]  /*1c80*/  USEL UR8, UR8, URZ, UP0 ;  /* 0x0000003f08087287 */ /* 0x000fe40008000000 */
[----:B------:R-:W-:-:S06]  /*1c90*/  ULOP3.LUT UR4, UR39, UR4, URZ, 0x3c, !UPT ;  /* 0x0000000427047292 */ /* 0x000fcc000f8e3c3f */
[----:B------:R-:W-:-:S07]  /*1ca0*/  IMAD.U32 R5, RZ, RZ, UR4 ;  /* 0x00000004ff057e24 */ /* 0x000fce000f8e00ff */
.L_x_28:
[----:B01----:R-:W-:Y:S05]  /*1cb0*/  @!P0 BRA `(.L_x_22) ;  /* 0x0000000000048947 */ /* 0x003fea0003800000 */
[----:B------:R-:W-:Y:S01]  /*1cc0*/  BPT.TRAP 0x1 ;  /* 0x000000040000795c */ /* 0x000fe20000300000 */
.L_x_22:
[----:B------:R-:W-:Y:S01]  /*1cd0*/  ULEA UR4, UR8, UR41, 0x3 ;  /* 0x0000002908047291 */ /* 0x000fe2000f8e183f */
[----:B------:R-:W-:-:S08]  /*1ce0*/  SHF.L.U32 R3, R5, 0x1f, RZ ;  /* 0x0000001f05037819 */ /* 0x000fd000000006ff */
[----:B------:R0:W1:Y:S01]  /*1cf0*/  SYNCS.PHASECHK.TRANS64.TRYWAIT P1, [UR4], R3 ;  /* 0x00000003ff0075a7 */ /* 0x0000620008020144 */
[----:B------:R-:W-:Y:S05]  /*1d00*/  @!P0 BRA `(.L_x_23) ;  /* 0x0000000000048947 */ /* 0x000fea0003800000 */
[----:B------:R-:W-:Y:S01]  /*1d10*/  BPT.TRAP 0x1 ;  /* 0x000000040000795c */ /* 0x000fe20000300000 */
.L_x_23:
[----:B-1----:R-:W-:Y:S05]  /*1d20*/  @P1 BRA `(.L_x_24) ;  /* 0x0000000000081947 */ /* 0x002fea0003800000 */
[----:B------:R-:W1:Y:S02]  /*1d30*/  SYNCS.PHASECHK.TRANS64.TRYWAIT P1, [UR4], R3 ;  /* 0x00000003ff0075a7 */ /* 0x000e640008020144 */
[----:B-1----:R-:W-:Y:S05]  /*1d40*/  @!P1 BRA `(.L_x_25) ;  /* 0x0000004000bc9947 */ /* 0x002fea0003800000 */
.L_x_24:
[----:B------:R-:W-:Y:S01]  /*1d50*/  ULEA UR11, UR8, UR45, 0xa ;  /* 0x0000002d080b7291 */ /* 0x000fe2000f8e503f */
[----:B------:R-:W-:Y:S01]  /*1d60*/  WARPGROUP.ARRIVE ;  /* 0x00000000000079c5 */ /* 0x000fe20000000000 */
[----:B------:R-:W-:Y:S01]  /*1d70*/  ULEA UR10, UR8, UR46, 0xa ;  /* 0x0000002e080a7291 */ /* 0x000fe2000f8e503f */
[----:B------:R-:W-:Y:S01]  /*1d80*/  UMOV UR5, 0x40000040 ;  /* 0x4000004000057882 */ /* 0x000fe20000000000 */
[----:B------:R-:W-:-:S03]  /*1d90*/  UMOV UR7, 0x40000040 ;  /* 0x4000004000077882 */ /* 0x000fc60000000000 */
[----:B------:R-:W-:Y:S02]  /*1da0*/  UMOV UR4, UR11 ;  /* 0x0000000b00047c82 */ /* 0x000fe40008000000 */
[----:B------:R-:W-:Y:S02]  /*1db0*/  UMOV UR6, UR10 ;  /* 0x0000000a00067c82 */ /* 0x000fe40008000000 */
[----:B------:R-:W-:Y:S01]  /*1dc0*/  HGMMA.64x64x16.F32 R24, gdesc[UR4], R24, gsb0 ;  /* 0x00e00000041879f0 */ /* 0x000fe20008000818 */
        /* <DEDUP_REMOVED lines=51> */
[----:B------:R-:W-:Y:S01]  /*2100*/  BPT.TRAP 0x1 ;  /* 0x000000040000795c */ /* 0x000fe20000300000 */
.L_x_26:
[----:B------:R-:W-:Y:S01]  /*2110*/  ULEA UR4, UR9, UR41, 0x3 ;  /* 0x0000002909047291 */ /* 0x000fe2000f8e183f */
[----:B------:R-:W-:-:S03]  /*2120*/  ISETP.GT.U32.AND P1, PT, R23, 0x1, PT ;  /* 0x000000011700780c */ /* 0x000fc60003f24070 */
[----:B------:R-:W-:-:S04]  /*2130*/  UIADD3 UR4, UR4, 0x38, URZ ;  /* 0x0000003804047890 */ /* 0x000fc8000fffe03f */
[----:B------:R-:W-:-:S09]  /*2140*/  UPRMT UR4, URZ, 0x654, UR4 ;  /* 0x000006543f047896 */ /* 0x000fd20008000004 */
[----:B------:R-:W-:Y:S01]  /*2150*/  SYNCS.ARRIVE.TRANS64.RED.A1T0 RZ, [UR4], RZ ;  /* 0x000000ffffff79a7 */ /* 0x000fe20008100404 */
[----:B------:R-:W-:Y:S05]  /*2160*/  @P1 BRA `(.L_x_27) ;  /* 0x0000000000041947 */ /* 0x000fea0003800000 */
[----:B------:R-:W-:Y:S01]  /*2170*/  BPT.TRAP 0x1 ;  /* 0x000000040000795c */ /* 0x000fe20000300000 */
.L_x_27:
[----:B------:R-:W-:Y:S01]  /*2180*/  UIADD3 UR8, UR8, 0x1, URZ ;  /* 0x0000000108087890 */ /* 0x000fe2000fffe03f */
[C---:B------:R-:W-:Y:S01]  /*2190*/  ISETP.GT.AND P1, PT, R0.reuse, 0x1, PT ;  /* 0x000000010000780c */ /* 0x040fe20003f24270 */
[----:B------:R-:W-:Y:S01]  /*21a0*/  UIADD3 UR9, UR9, 0x1, URZ ;  /* 0x0000000109097890 */ /* 0x000fe2000fffe03f */
[----:B------:R-:W-:Y:S01]  /*21b0*/  VIADD R0, R0, 0xffffffff ;  /* 0xffffffff00007836 */ /* 0x000fe20000000000 */
[----:B------:R-:W-:Y:S02]  /*21c0*/  UISETP.NE.AND UP0, UPT, UR8, 0x7, UPT ;  /* 0x000000070800788c */ /* 0x000fe4000bf05270 */
[----:B------:R-:W-:Y:S02]  /*21d0*/  UISETP.NE.AND UP1, UPT, UR9, 0x7, UPT ;  /* 0x000000070900788c */ /* 0x000fe4000bf25270 */
[----:B------:R-:W-:Y:S02]  /*21e0*/  USEL UR4, URZ, 0x1, UP0 ;  /* 0x000000013f047887 */ /* 0x000fe40008000000 */
[----:B------:R-:W-:-:S02]  /*21f0*/  USEL UR8, UR8, URZ, UP0 ;  /* 0x0000003f08087287 */ /* 0x000fc40008000000 */
[----:B------:R-:W-:Y:S02]  /*2200*/  USEL UR9, UR9, URZ, UP1 ;  /* 0x0000003f09097287 */ /* 0x000fe40008800000 */
[----:B------:R-:W-:Y:S01]  /*2210*/  LOP3.LUT R5, R5, UR4, RZ, 0x3c, !PT ;  /* 0x0000000405057c12 */ /* 0x000fe2000f8e3cff */
[----:B------:R-:W-:Y:S09]  /*2220*/  @P1 BRA `(.L_x_28) ;  /* 0xfffffff800a01947 */ /* 0x000ff2000383ffff */
.L_x_21:
[----:B------:R-:W2:Y:S01]  /*2230*/  LDC R0, c[0x0][0x28c] ;  /* 0x0000a300ff007b82 */ /* 0x000ea20000000800 */
[----:B01----:R-:W-:-:S04]  /*2240*/  IMAD.U32 R3, RZ, RZ, UR49 ;  /* 0x00000031ff037e24 */ /* 0x003fc8000f8e00ff */
[----:B------:R0:W-:Y:S01]  /*2250*/  SYNCS.ARRIVE.TRANS64.A1T0 RZ, [R3+UR48], RZ ;  /* 0x000000ff03ff79a7 */ /* 0x0001e20008100030 */
[----:B--2---:R-:W-:-:S13]  /*2260*/  ISETP.GE.AND P1, PT, R0, 0x1, PT ;  /* 0x000000010000780c */ /* 0x004fda0003f26270 */
[----:B0-----:R-:W-:Y:S05]  /*2270*/  @!P1 BRA `(.L_x_29) ;  /* 0x00000000003c9947 */ /* 0x001fea0003800000 */
[----:B------:R-:W-:Y:S05]  /*2280*/  @!P0 BRA `(.L_x_30) ;  /* 0x0000000000048947 */ /* 0x000fea0003800000 */
[----:B------:R-:W-:Y:S01]  /*2290*/  BPT.TRAP 0x1 ;  /* 0x000000040000795c */ /* 0x000fe20000300000 */
.L_x_30:
[----:B------:R-:W-:Y:S01]  /*22a0*/  UIADD3 UR6, UR38, UR42, URZ ;  /* 0x0000002a26067290 */ /* 0x000fe2000fffe03f */
[----:B------:R-:W-:-:S03]  /*22b0*/  ISETP.GT.U32.AND P0, PT, R23, 0x1, PT ;  /* 0x000000011700780c */ /* 0x000fc60003f04070 */
[----:B------:R-:W-:-:S04]  /*22c0*/  UIMAD.WIDE.U32 UR4, UR6, 0x24924925, URZ ;  /* 0x24924925060478a5 */ /* 0x000fc8000f8e003f */
[----:B------:R-:W-:-:S04]  /*22d0*/  UIADD3 UR4, UR6, -UR5, URZ ;  /* 0x8000000506047290 */ /* 0x000fc8000fffe03f */
[----:B------:R-:W-:-:S04]  /*22e0*/  ULEA.HI UR4, UR4, UR5, URZ, 0x1f ;  /* 0x0000000504047291 */ /* 0x000fc8000f8ff83f */
[----:B------:R-:W-:-:S04]  /*22f0*/  USHF.R.U32.HI UR4, URZ, 0x2, UR4 ;  /* 0x000000023f047899 */ /* 0x000fc80008011604 */
[----:B------:R-:W-:-:S04]  /*2300*/  UIMAD UR4, UR4, -0x7, UR6 ;  /* 0xfffffff9040478a4 */ /* 0x000fc8000f8e0206 */
[----:B------:R-:W-:-:S04]  /*2310*/  ULEA UR4, UR4, UR41, 0x3 ;  /* 0x0000002904047291 */ /* 0x000fc8000f8e183f */
[----:B------:R-:W-:-:S04]  /*2320*/  UIADD3 UR4, UR4, 0x38, URZ ;  /* 0x0000003804047890 */ /* 0x000fc8000fffe03f */
[----:B------:R-:W-:-:S09]  /*2330*/  UPRMT UR4, URZ, 0x654, UR4 ;  /* 0x000006543f047896 */ /* 0x000fd20008000004 */
[----:B------:R-:W-:Y:S01]  /*2340*/  SYNCS.ARRIVE.TRANS64.RED.A1T0 RZ, [UR4], RZ ;  /* 0x000000ffffff79a7 */ /* 0x000fe20008100404 */
[----:B------:R-:W-:Y:S05]  /*2350*/  @P0 BRA `(.L_x_29) ;  /* 0x0000000000040947 */ /* 0x000fea0003800000 */
[----:B------:R-:W-:Y:S01]  /*2360*/  BPT.TRAP 0x1 ;  /* 0x000000040000795c */ /* 0x000fe20000300000 */
.L_x_29:
[----:B------:R-:W-:Y:S01]  /*2370*/  SHF.L.U32 R0, R73, 0x1f, RZ ;  /* 0x0000001f49007819 */ /* 0x000fe200000006ff */
[----:B------:R-:W-:Y:S01]  /*2380*/  UISETP.GE.U32.AND UP1, UPT, UR47, 0x7, UPT ;  /* 0x000000072f00788c */ /* 0x000fe2000bf26070 */
[----:B------:R-:W-:Y:S01]  /*2390*/  SHF.R.S32.HI R9, RZ, 0x1f, R19 ;  /* 0x0000001fff097819 */ /* 0x000fe20000011413 */
[----:B------:R-:W-:Y:S01]  /*23a0*/  UIADD3 UR38, UR38, UR47, URZ ;  /* 0x0000002f26267290 */ /* 0x000fe2000fffe03f */
[----:B------:R-:W0:Y:S03]  /*23b0*/  SYNCS.PHASECHK.TRANS64.TRYWAIT P0, [UR43+0x8], R0 ;  /* 0x00000800ff0075a7 */ /* 0x000e26000800016b */
[----:B------:R-:W-:-:S04]  /*23c0*/  UISETP.GT.U32.AND UP0, UPT, UR38, 0x6, UPT ;  /* 0x000000062600788c */ /* 0x000fc8000bf04070 */
[----:B------:R-:W-:Y:S02]  /*23d0*/  UISETP.LT.U32.AND UP0, UPT, UR47, 0x7, UP0 ;  /* 0x000000072f00788c */ /* 0x000fe40008701070 */
[----:B------:R-:W-:Y:S02]  /*23e0*/  @UP1 UIMAD.WIDE.U32 UR4, UR38, 0x24924925, URZ ;  /* 0x24924925260418a5 */ /* 0x000fe4000f8e003f */
[----:B------:R-:W-:Y:S02]  /*23f0*/  USEL UR6, URZ, 0x1, !UP0 ;  /* 0x000000013f067887 */ /* 0x000fe4000c000000 */
[----:B------:R-:W-:Y:S02]  /*2400*/  @UP1 UIADD3 UR4, UR38, -UR5, URZ ;  /* 0x8000000526041290 */ /* 0x000fe4000fffe03f */
[----:B------:R-:W-:Y:S02]  /*2410*/  ULOP3.LUT UR39, UR39, UR6, URZ, 0x3c, !UPT ;  /* 0x0000000627277292 */ /* 0x000fe4000f8e3c3f */
[----:B------:R-:W-:-:S04]  /*2420*/  @UP1 ULEA.HI UR4, UR4, UR5, URZ, 0x1f ;  /* 0x0000000504041291 */ /* 0x000fc8000f8ff83f */
[----:B------:R-:W-:-:S04]  /*2430*/  @UP1 USHF.R.U32.HI UR4, URZ, 0x2, UR4 ;  /* 0x000000023f041899 */ /* 0x000fc80008011604 */
[----:B------:R-:W-:Y:S01]  /*2440*/  @UP1 ULOP3.LUT UR39, UR39, 0x1, UR4, 0x78, !UPT ;  /* 0x0000000127271892 */ /* 0x000fe2000f8e7804 */
[----:B0-----:R-:W-:Y:S11]  /*2450*/  @!P0 BRA `(.L_x_31) ;  /* 0x0000003c00108947 */ /* 0x001ff60003800000 */
.L_x_124:
[----:B------:R-:W-:Y:S01]  /*2460*/  ULDC.64 UR4, c[0x0][0x5d0] ;  /* 0x0001740000047ab9 */ /* 0x000fe20000000a00 */
[----:B------:R-:W-:Y:S01]  /*2470*/  ULDC UR6, c[0x0][0x284] ;  /* 0x0000a10000067ab9 */ /* 0x000fe20000000800 */
[----:B0-----:R-:W-:Y:S02]  /*2480*/  IMAD R0, R9, UR4, RZ ;  /* 0x0000000409007c24 */ /* 0x001fe4000f8e02ff */
[----:B------:R-:W-:Y:S02]  /*2490*/  IMAD.SHL.U32 R12, R18, 0x40, RZ ;  /* 0x00000040120c7824 */ /* 0x000fe400078e00ff */
[C---:B------:R-:W-:Y:S02]  /*24a0*/  IMAD R3, R19.reuse, UR5, R0 ;  /* 0x0000000513037c24 */ /* 0x040fe4000f8e0200 */
[----:B------:R-:W-:Y:S01]  /*24b0*/  IMAD.SHL.U32 R0, R22, 0x40, RZ ;  /* 0x0000004016007824 */ /* 0x000fe200078e00ff */
[----:B------:R-:W-:Y:S01]  /*24c0*/  SHF.R.S32.HI R13, RZ, 0x1f, R12 ;  /* 0x0000001fff0d7819 */ /* 0x000fe2000001140c */
[----:B------:R-:W-:Y:S01]  /*24d0*/  IMAD.WIDE.U32 R4, R19, UR4, R60 ;  /* 0x0000000413047c25 */ /* 0x000fe2000f8e003c */
[----:B------:R-:W-:-:S02]  /*24e0*/  ULDC.64 UR4, c[0x0][0x5c8] ;  /* 0x0001720000047ab9 */ /* 0x000fc40000000a00 */
[----:B------:R-:W-:Y:S01]  /*24f0*/  ISETP.GE.AND P0, PT, R0, UR6, PT ;  /* 0x0000000600007c0c */ /* 0x000fe2000bf06270 */
[----:B------:R-:W-:Y:S01]  /*2500*/  ULDC UR6, c[0x0][0x288] ;  /* 0x0000a20000067ab9 */ /* 0x000fe20000000800 */
[----:B------:R-:W-:Y:S01]  /*2510*/  IADD3 R4, P1, R12, R4, RZ ;  /* 0x000000040c047210 */ /* 0x000fe20007f3e0ff */
[----:B------:R-:W-:Y:S01]  /*2520*/  IMAD.WIDE R20, R22, 0x40, R58 ;  /* 0x0000004016147825 */ /* 0x000fe200078e023a */
[----:B------:R-:W-:Y:S02]  /*2530*/  ISETP.GE.OR P0, PT, R12, UR6, P0 ;  /* 0x000000060c007c0c */ /* 0x000fe40008706670 */
[----:B------:R-:W-:Y:S01]  /*2540*/  IADD3.X R5, R13, R5, R3, P1, !PT ;  /* 0x000000050d057210 */ /* 0x000fe20000ffe403 */
[----:B------:R-:W-:-:S04]  /*2550*/  IMAD R7, R21, UR4, RZ ;  /* 0x0000000415077c24 */ /* 0x000fc8000f8e02ff */
[C---:B------:R-:W-:Y:S02]  /*2560*/  IMAD R7, R20.reuse, UR5, R7 ;  /* 0x0000000514077c24 */ /* 0x040fe4000f8e0207 */
[----:B------:R-:W-:-:S04]  /*2570*/  IMAD.WIDE.U32 R70, R20, UR4, R4 ;  /* 0x0000000414467c25 */ /* 0x000fc8000f8e0004 */
[----:B------:R-:W-:Y:S05]  /*2580*/  @P0 BRA `(.L_x_32) ;  /* 0x0000002000580947 */ /* 0x000fea0003800000 */
[----:B-----5:R-:W-:Y:S01]  /*2590*/  FSETP.NEU.AND P0, PT, R57, RZ, PT ;  /* 0x000000ff3900720b */ /* 0x020fe20003f0d000 */
[----:B------:R-:W-:Y:S01]  /*25a0*/  IMAD.IADD R22, R65, 0x1, -R12 ;  /* 0x0000000141167824 */ /* 0x000fe200078e0a0c */
[----:B------:R-:W-:Y:S01]  /*25b0*/  BSSY B0, `(.L_x_32) ;  /* 0x0000213000007945 */ /* 0x000fe20003800000 */
[----:B------:R-:W-:Y:S02]  /*25c0*/  IMAD.IADD R0, R69, 0x1, -R0 ;  /* 0x0000000145007824 */ /* 0x000fe400078e0a00 */
[----:B------:R-:W-:Y:S01]  /*25d0*/  IMAD.IADD R7, R71, 0x1, R7 ;  /* 0x0000000147077824 */ /* 0x000fe200078e0207 */
[----:B------:R-:W-:-:S04]  /*25e0*/  ISETP.GT.AND P2, PT, R22, RZ, PT ;  /* 0x000000ff1600720c */ /* 0x000fc80003f44270 */
[----:B------:R-:W-:-:S03]  /*25f0*/  ISETP.GT.AND P1, PT, R0, RZ, P2 ;  /* 0x000000ff0000720c */ /* 0x000fc60001724270 */
[----:B------:R-:W-:Y:S10]  /*2600*/  @!P0 BRA `(.L_x_33) ;  /* 0x0000001400dc8947 */ /* 0x000ff40003800000 */
[----:B------:R-:W0:Y:S01]  /*2610*/  LDC.64 R74, c[0x0][0x5b8] ;  /* 0x00016e00ff4a7b82 */ /* 0x000e220000000a00 */
[----:B------:R-:W-:-:S07]  /*2620*/  ULDC.64 UR4, c[0x0][0x5c0] ;  /* 0x0001700000047ab9 */ /* 0x000fce0000000a00 */
[----:B------:R-:W1:Y:S08]  /*2630*/  LDC.64 R76, c[0x0][0x5b0] ;  /* 0x00016c00ff4c7b82 */ /* 0x000e700000000a00 */
[----:B------:R-:W2:Y:S01]  /*2640*/  LDC.64 R78, c[0x0][0x5a8] ;  /* 0x00016a00ff4e7b82 */ /* 0x000ea20000000a00 */
[-C--:B0-----:R-:W-:Y:S02]  /*2650*/  IMAD R6, R9, R74.reuse, RZ ;  /* 0x0000004a09067224 */ /* 0x081fe400078e02ff */
[----:B------:R-:W-:-:S04]  /*2660*/  IMAD.WIDE.U32 R4, R19, R74, R60 ;  /* 0x0000004a13047225 */ /* 0x000fc800078e003c */
[----:B------:R-:W-:Y:S01]  /*2670*/  IMAD R71, R19, R75, R6 ;  /* 0x0000004b13477224 */ /* 0x000fe200078e0206 */
[----:B------:R-:W-:Y:S01]  /*2680*/  IADD3 R8, P0, R12, R4, RZ ;  /* 0x000000040c087210 */ /* 0x000fe20007f1e0ff */
[----:B-1----:R-:W-:-:S03]  /*2690*/  IMAD R3, R21, R76, RZ ;  /* 0x0000004c15037224 */ /* 0x002fc600078e02ff */
[----:B------:R-:W-:Y:S01]  /*26a0*/  IADD3.X R9, R13, R5, R71, P0, !PT ;  /* 0x000000050d097210 */ /* 0x000fe200007fe447 */
[C---:B------:R-:W-:Y:S02]  /*26b0*/  IMAD R75, R20.reuse, R77, R3 ;  /* 0x0000004d144b7224 */ /* 0x040fe400078e0203 */
[----:B------:R-:W-:-:S04]  /*26c0*/  IMAD.WIDE.U32 R4, R20, R76, R8 ;  /* 0x0000004c14047225 */ /* 0x000fc800078e0008 */
[----:B------:R-:W-:Y:S01]  /*26d0*/  IMAD.IADD R3, R5, 0x1, R75 ;  /* 0x0000000105037824 */ /* 0x000fe200078e024b */
[----:B--2---:R-:W-:-:S04]  /*26e0*/  LEA R10, P0, R4, R78, 0x1 ;  /* 0x0000004e040a7211 */ /* 0x004fc800078008ff */
[----:B------:R-:W-:-:S05]  /*26f0*/  LEA.HI.X R11, R4, R79, R3, 0x1, P0 ;  /* 0x0000004f040b7211 */ /* 0x000fca00000f0c03 */
[----:B------:R-:W2:Y:S01]  /*2700*/  @P1 LDG.E.LTC128B.U16 R3, desc[UR36][R10.64] ;  /* 0x000000240a031981 */ /* 0x000ea2000c1e1520 */
[----:B------:R-:W-:Y:S01]  /*2710*/  IMAD.WIDE.U32 R4, R20, R76, R12 ;  /* 0x0000004c14047225 */ /* 0x000fe200078e000c */
[----:B------:R-:W-:Y:S02]  /*2720*/  BSSY B1, `(.L_x_34) ;  /* 0x0000015000017945 */ /* 0x000fe40003800000 */
[----:B------:R-:W-:-:S04]  /*2730*/  IADD3 R14, P0, R60, R4, RZ ;  /* 0x000000043c0e7210 */ /* 0x000fc80007f1e0ff */
[----:B------:R-:W-:Y:S02]  /*2740*/  IADD3.X R15, R61, R75, R5, P0, !PT ;  /* 0x0000004b3d0f7210 */ /* 0x000fe400007fe405 */
[----:B------:R-:W-:Y:S01]  /*2750*/  LEA R6, P0, R70, UR4, 0x1 ;  /* 0x0000000446067c11 */ /* 0x000fe2000f8008ff */
[----:B------:R-:W-:-:S03]  /*2760*/  IMAD.WIDE.U32 R14, R19, R74, R14 ;  /* 0x0000004a130e7225 */ /* 0x000fc600078e000e */
[----:B------:R-:W-:Y:S02]  /*2770*/  LEA.HI.X R7, R70, UR5, R7, 0x1, P0 ;  /* 0x0000000546077c11 */ /* 0x000fe400080f0c07 */
[----:B------:R-:W-:-:S04]  /*2780*/  ISETP.GT.AND P0, PT, R22, 0x1, PT ;  /* 0x000000011600780c */ /* 0x000fc80003f04270 */
[----:B------:R-:W-:Y:S01]  /*2790*/  ISETP.GT.AND P3, PT, R0, RZ, P0 ;  /* 0x000000ff0000720c */ /* 0x000fe20000764270 */
[----:B--2---:R-:W-:-:S05]  /*27a0*/  HADD2.F32 R4, -RZ, R3.H0_H0 ;  /* 0x20000003ff047230 */ /* 0x004fca0000004100 */
[----:B------:R-:W-:Y:S01]  /*27b0*/  FMUL R5, R4, R57 ;  /* 0x0000003904057220 */ /* 0x000fe20000400000 */
[----:B------:R-:W-:-:S03]  /*27c0*/  LEA R4, P4, R14, R78, 0x1 ;  /* 0x0000004e0e047211 */ /* 0x000fc600078808ff */
[----:B------:R-:W-:-:S05]  /*27d0*/  FFMA R5, R24, R56, R5 ;  /* 0x0000003818057223 */ /* 0x000fca0000000005 */
[----:B------:R-:W-:Y:S01]  /*27e0*/  F2FP.F16.F32.PACK_AB R10, RZ, R5 ;  /* 0x00000005ff0a723e */ /* 0x000fe200000000ff */
[----:B------:R-:W-:-:S03]  /*27f0*/  IMAD.IADD R5, R71, 0x1, R15 ;  /* 0x0000000147057824 */ /* 0x000fc600078e020f */
[----:B------:R-:W-:Y:S01]  /*2800*/  PRMT R11, R10, 0x7610, R11 ;  /* 0x000076100a0b7816 */ /* 0x000fe2000000000b */
[----:B------:R-:W-:Y:S01]  /*2810*/  IMAD.SHL.U32 R10, R76, 0x8, RZ ;  /* 0x000000084c0a7824 */ /* 0x000fe200078e00ff */
[----:B------:R-:W-:-:S03]  /*2820*/  LEA.HI.X R5, R14, R79, R5, 0x1, P4 ;  /* 0x0000004f0e057211 */ /* 0x000fc600020f0c05 */
[----:B------:R0:W-:Y:S02]  /*2830*/  @P1 STG.E.U16 desc[UR36][R6.64], R11 ;  /* 0x0000000b06001986 */ /* 0x0001e4000c101524 */
[----:B0-----:R-:W-:Y:S01]  /*2840*/  SHF.L.U64.HI R11, R76, 0x3, R77 ;  /* 0x000000034c0b7819 */ /* 0x001fe2000001024d */
[----:B------:R-:W-:Y:S06]  /*2850*/  @!P3 BRA `(.L_x_35) ;  /* 0x000000000004b947 */ /* 0x000fec0003800000 */
[----:B------:R0:W5:Y:S02]  /*2860*/  LDG.E.LTC128B.U16 R3, desc[UR36][R4.64+0x2] ;  /* 0x0000022404037981 */ /* 0x000164000c1e1520 */
.L_x_35:
[----:B------:R-:W-:Y:S05]  /*2870*/  BSYNC B1 ;  /* 0x0000000000017941 */ /* 0x000fea0003800000 */
.L_x_34:
[----:B-----5:R-:W-:Y:S01]  /*2880*/  HADD2.F32 R14, -RZ, R3.H0_H0 ;  /* 0x20000003ff0e7230 */ /* 0x020fe20000004100 */
[----:B------:R-:W-:Y:S01]  /*2890*/  ISETP.GT.AND P2, PT, R0, 0x8, P2 ;  /* 0x000000080000780c */ /* 0x000fe20001744270 */
[----:B------:R-:W-:Y:S01]  /*28a0*/  IMAD.WIDE.U32 R10, R20, R76, R10 ;  /* 0x0000004c140a7225 */ /* 0x000fe200078e000a */
[----:B------:R-:W-:-:S03]  /*28b0*/  PRMT R18, R3, 0x7610, R18 ;  /* 0x0000761003127816 */ /* 0x000fc60000000012 */
[----:B------:R-:W-:Y:S01]  /*28c0*/  FMUL R14, R14, R57 ;  /* 0x000000390e0e7220 */ /* 0x000fe20000400000 */
[----:B------:R-:W-:Y:S01]  /*28d0*/  IMAD.IADD R75, R75, 0x1, R11 ;  /* 0x000000014b4b7824 */ /* 0x000fe200078e020b */
[----:B------:R-:W-:Y:S02]  /*28e0*/  IADD3 R8, P1, R8, R10, RZ ;  /* 0x0000000a08087210 */ /* 0x000fe40007f3e0ff */
[----:B------:R-:W-:-:S03]  /*28f0*/  FFMA R25, R25, R56, R14 ;  /* 0x0000003819197223 */ /* 0x000fc6000000000e */
[----:B------:R-:W-:Y:S01]  /*2900*/  IMAD.X R9, R75, 0x1, R9, P1 ;  /* 0x000000014b097824 */ /* 0x000fe200008e0609 */
[C---:B------:R-:W-:Y:S02]  /*2910*/  LEA R14, P1, R8.reuse, R78, 0x1 ;  /* 0x0000004e080e7211 */ /* 0x040fe400078208ff */
[----:B------:R-:W-:Y:S02]  /*2920*/  F2FP.F16.F32.PACK_AB R25, RZ, R25 ;  /* 0x00000019ff19723e */ /* 0x000fe400000000ff */
[----:B------:R-:W-:-:S03]  /*2930*/  LEA.HI.X R15, R8, R79, R9, 0x1, P1 ;  /* 0x0000004f080f7211 */ /* 0x000fc600008f0c09 */
[----:B------:R1:W-:Y:S04]  /*2940*/  @P3 STG.E.U16 desc[UR36][R6.64+0x2], R25 ;  /* 0x0000021906003986 */ /* 0x0003e8000c101524 */
[----:B------:R-:W2:Y:S01]  /*2950*/  @P2 LDG.E.LTC128B.U16 R18, desc[UR36][R14.64] ;  /* 0x000000240e122981 */ /* 0x000ea2000c1e1520 */
[----:B------:R-:W-:Y:S01]  /*2960*/  IADD3 R12, P1, P3, R60, R10, R12 ;  /* 0x0000000a3c0c7210 */ /* 0x000fe20007b3e00c */
[----:B------:R-:W-:Y:S01]  /*2970*/  BSSY B1, `(.L_x_36) ;  /* 0x0000011000017945 */ /* 0x000fe20003800000 */
[C---:B------:R-:W-:Y:S02]  /*2980*/  SHF.L.U64.HI R11, R62.reuse, 0x1, R63 ;  /* 0x000000013e0b7819 */ /* 0x040fe4000001023f */
[----:B------:R-:W-:Y:S02]  /*2990*/  IADD3.X R13, R61, R75, R13, P1, P3 ;  /* 0x0000004b3d0d7210 */ /* 0x000fe40000fe640d */
[----:B------:R-:W-:-:S02]  /*29a0*/  LEA R10, P1, R62, R6, 0x1 ;  /* 0x000000063e0a7211 */ /* 0x000fc400078208ff */
[----:B------:R-:W-:Y:S01]  /*29b0*/  ISETP.GT.AND P0, PT, R0, 0x8, P0 ;  /* 0x000000080000780c */ /* 0x000fe20000704270 */
[----:B------:R-:W-:-:S04]  /*29c0*/  IMAD.WIDE.U32 R12, R19, R74, R12 ;  /* 0x0000004a130c7225 */ /* 0x000fc800078e000c */
[----:B------:R-:W-:Y:S02]  /*29d0*/  IMAD.X R11, R11, 0x1, R7, P1 ;  /* 0x000000010b0b7824 */ /* 0x000fe400008e0607 */
[----:B------:R-:W-:Y:S02]  /*29e0*/  IMAD.IADD R9, R71, 0x1, R13 ;  /* 0x0000000147097824 */ /* 0x000fe400078e020d */
[----:B--2---:R-:W-:-:S05]  /*29f0*/  HADD2.F32 R8, -RZ, R18.H0_H0 ;  /* 0x20000012ff087230 */ /* 0x004fca0000004100 */
[----:B------:R-:W-:Y:S01]  /*2a00*/  FMUL R3, R8, R57 ;  /* 0x0000003908037220 */ /* 0x000fe20000400000 */
[----:B------:R-:W-:-:S03]  /*2a10*/  LEA R8, P3, R12, R78, 0x1 ;  /* 0x0000004e0c087211 */ /* 0x000fc600078608ff */
[----:B------:R-:W-:Y:S01]  /*2a20*/  FFMA R3, R26, R56, R3 ;  /* 0x000000381a037223 */ /* 0x000fe20000000003 */
[----:B------:R-:W-:-:S04]  /*2a30*/  LEA.HI.X R9, R12, R79, R9, 0x1, P3 ;  /* 0x0000004f0c097211 */ /* 0x000fc800018f0c09 */
[----:B------:R-:W-:-:S05]  /*2a40*/  F2FP.F16.F32.PACK_AB R3, RZ, R3 ;  /* 0x00000003ff03723e */ /* 0x000fca00000000ff */
[----:B------:R1:W-:Y:S01]  /*2a50*/  @P2 STG.E.U16 desc[UR36][R10.64], R3 ;  /* 0x000000030a002986 */ /* 0x0003e2000c101524 */
[----:B------:R-:W-:Y:S05]  /*2a60*/  @!P0 BRA `(.L_x_37) ;  /* 0x0000000000048947 */ /* 0x000fea0003800000 */
[----:B------:R2:W5:Y:S02]  /*2a70*/  LDG.E.LTC128B.U16 R18, desc[UR36][R8.64+0x2] ;  /* 0x0000022408127981 */ /* 0x000564000c1e1520 */
.L_x_37:
[----:B------:R-:W-:Y:S05]  /*2a80*/  BSYNC B1 ;  /* 0x0000000000017941 */ /* 0x000fea0003800000 */
.L_x_36:
[----:B-----5:R-:W-:Y:S01]  /*2a90*/  HADD2.F32 R12, -RZ, R18.H0_H0 ;  /* 0x20000012ff0c7230 */ /* 0x020fe20000004100 */
[----:B------:R-:W-:Y:S01]  /*2aa0*/  ISETP.GT.AND P1, PT, R22, 0x8, PT ;  /* 0x000000081600780c */ /* 0x000fe20003f24270 */
[----:B------:R-:W-:Y:S03]  /*2ab0*/  BSSY B1, `(.L_x_38) ;  /* 0x0000008000017945 */ /* 0x000fe60003800000 */
[----:B------:R-:W-:Y:S01]  /*2ac0*/  FMUL R12, R12, R57 ;  /* 0x000000390c0c7220 */ /* 0x000fe20000400000 */
[----:B------:R-:W-:-:S03]  /*2ad0*/  ISETP.GT.AND P2, PT, R0, RZ, P1 ;  /* 0x000000ff0000720c */ /* 0x000fc60000f44270 */
[----:B------:R-:W-:-:S05]  /*2ae0*/  FFMA R12, R27, R56, R12 ;  /* 0x000000381b0c7223 */ /* 0x000fca000000000c */
[----:B------:R-:W-:-:S05]  /*2af0*/  F2FP.F16.F32.PACK_AB R12, RZ, R12 ;  /* 0x0000000cff0c723e */ /* 0x000fca00000000ff */
[----:B------:R3:W-:Y:S01]  /*2b00*/  @P0 STG.E.U16 desc[UR36][R10.64+0x2], R12 ;  /* 0x0000020c0a000986 */ /* 0x0007e2000c101524 */
[----:B------:R-:W-:Y:S05]  /*2b10*/  @!P2 BRA `(.L_x_39) ;  /* 0x000000000004a947 */ /* 0x000fea0003800000 */
[----:B------:R4:W5:Y:S02]  /*2b20*/  LDG.E.LTC128B.U16 R18, desc[UR36][R4.64+0x10] ;  /* 0x0000102404127981 */ /* 0x000964000c1e1520 */
.L_x_39:
[----:B------:R-:W-:Y:S05]  /*2b30*/  BSYNC B1 ;  /* 0x0000000000017941 */ /* 0x000fea0003800000 */
.L_x_38:
[----:B---3-5:R-:W-:Y:S01]  /*2b40*/  HADD2.F32 R12, -RZ, R18.H0_H0 ;  /* 0x20000012ff0c7230 */ /* 0x028fe20000004100 */
[----:B------:R-:W-:Y:S01]  /*2b50*/  ISETP.GT.AND P0, PT, R22, 0x9, PT ;  /* 0x000000091600780c */ /* 0x000fe20003f04270 */
[----:B------:R-:W-:Y:S03]  /*2b60*/  BSSY B1, `(.L_x_40) ;  /* 0x0000008000017945 */ /* 0x000fe60003800000 */
[----:B-1----:R-:W-:Y:S01]  /*2b70*/  FMUL R3, R12, R57 ;  /* 0x000000390c037220 */ /* 0x002fe20000400000 */
[----:B------:R-:W-:-:S03]  /*2b80*/  ISETP.GT.AND P3, PT, R0, RZ, P0 ;  /* 0x000000ff0000720c */ /* 0x000fc60000764270 */
[----:B------:R-:W-:-:S05]  /*2b90*/  FFMA R3, R28, R56, R3 ;  /* 0x000000381c037223 */ /* 0x000fca0000000003 */
[----:B------:R-:W-:-:S05]  /*2ba0*/  F2FP.F16.F32.PACK_AB R3, RZ, R3 ;  /* 0x00000003ff03723e */ /* 0x000fca00000000ff */
[----:B------:R1:W-:Y:S01]  /*2bb0*/  @P2 STG.E.U16 desc[UR36][R6.64+0x10], R3 ;  /* 0x0000100306002986 */ /* 0x0003e2000c101524 */
[----:B------:R-:W-:Y:S05]  /*2bc0*/  @!P3 BRA `(.L_x_41) ;  /* 0x000000000004b947 */ /* 0x000fea0003800000 */
[----:B------:R3:W5:Y:S02]  /*2bd0*/  LDG.E.LTC128B.U16 R18, desc[UR36][R4.64+0x12] ;  /* 0x0000122404127981 */ /* 0x000764000c1e1520 */
.L_x_41:
[----:B------:R-:W-:Y:S05]  /*2be0*/  BSYNC B1 ;  /* 0x0000000000017941 */ /* 0x000fea0003800000 */
.L_x_40:
[----:B-----5:R-:W-:Y:S01]  /*2bf0*/  HADD2.F32 R12, -RZ, R18.H0_H0 ;  /* 0x20000012ff0c7230 */ /* 0x020fe20000004100 */
[----:B------:R-:W-:Y:S01]  /*2c00*/  ISETP.GT.AND P1, PT, R0, 0x8, P1 ;  /* 0x000000080000780c */ /* 0x000fe20000f24270 */
[----:B------:R-:W-:Y:S03]  /*2c10*/  BSSY B1, `(.L_x_42) ;  /* 0x0000007000017945 */ /* 0x000fe60003800000 */
[----:B------:R-:W-:-:S04]  /*2c20*/  FMUL R12, R12, R57 ;  /* 0x000000390c0c7220 */ /* 0x000fc80000400000 */
[----:B------:R-:W-:-:S05]  /*2c30*/  FFMA R12, R29, R56, R12 ;  /* 0x000000381d0c7223 */ /* 0x000fca000000000c */
[----:B------:R-:W-:-:S05]  /*2c40*/  F2FP.F16.F32.PACK_AB R12, RZ, R12 ;  /* 0x0000000cff0c723e */ /* 0x000fca00000000ff */
[----:B------:R0:W-:Y:S01]  /*2c50*/  @P3 STG.E.U16 desc[UR36][R6.64+0x12], R12 ;  /* 0x0000120c06003986 */ /* 0x0001e2000c101524 */
[----:B------:R-:W-:Y:S05]  /*2c60*/  @!P1 BRA `(.L_x_43) ;  /* 0x0000000000049947 */ /* 0x000fea0003800000 */
[----:B------:R0:W5:Y:S02]  /*2c70*/  LDG.E.LTC128B.U16 R18, desc[UR36][R8.64+0x10] ;  /* 0x0000102408127981 */ /* 0x000164000c1e1520 */
.L_x_43:
[----:B------:R-:W-:Y:S05]  /*2c80*/  BSYNC B1 ;  /* 0x0000000000017941 */ /* 0x000fea0003800000 */
.L_x_42:
[----:B0----5:R-:W-:Y:S01]  /*2c90*/  HADD2.F32 R12, -RZ, R18.H0_H0 ;  /* 0x20000012ff0c7230 */ /* 0x021fe20000004100 */
[----:B------:R-:W-:Y:S01]  /*2ca0*/  ISETP.GT.AND P0, PT, R0, 0x8, P0 ;  /* 0x000000080000780c */ /* 0x000fe20000704270 */
[----:B------:R-:W-:Y:S03]  /*2cb0*/  BSSY B1, `(.L_x_44) ;  /* 0x0000007000017945 */ /* 0x000fe60003800000 */
[----:B-1----:R-:W-:-:S04]  /*2cc0*/  FMUL R3, R12, R57 ;  /* 0x000000390c037220 */ /* 0x002fc80000400000 */
[----:B------:R-:W-:-:S05]  /*2cd0*/  FFMA R3, R30, R56, R3 ;  /* 0x000000381e037223 */ /* 0x000fca0000000003 */
[----:B------:R-:W-:-:S05]  /*2ce0*/  F2FP.F16.F32.PACK_AB R3, RZ, R3 ;  /* 0x00000003ff03723e */ /* 0x000fca00000000ff */
[----:B------:R0:W-:Y:S01]  /*2cf0*/  @P1 STG.E.U16 desc[UR36][R10.64+0x10], R3 ;  /* 0x000010030a001986 */ /* 0x0001e2000c101524 */
[----:B------:R-:W-:Y:S05]  /*2d00*/  @!P0 BRA `(.L_x_45) ;  /* 0x0000000000048947 */ /* 0x000fea0003800000 */
[----:B------:R1:W5:Y:S02]  /*2d10*/  LDG.E.LTC128B.U16 R18, desc[UR36][R8.64+0x12] ;  /* 0x0000122408127981 */ /* 0x000364000c1e1520 */
.L_x_45:
[----:B------:R-:W-:Y:S05]  /*2d20*/  BSYNC B1 ;  /* 0x0000000000017941 */ /* 0x000fea0003800000 */
.L_x_44:
        /* <DEDUP_REMOVED lines=10> */
.L_x_47:
[----:B------:R-:W-:Y:S05]  /*2dd0*/  BSYNC B1 ;  /* 0x0000000000017941 */ /* 0x000fea0003800000 */
.L_x_46:
[----:B0----5:R-:W-:Y:S01]  /*2de0*/  HADD2.F32 R12, -RZ, R18.H0_H0 ;  /* 0x20000012ff0c7230 */ /* 0x021fe20000004100 */
        /* <DEDUP_REMOVED lines=9> */
.L_x_49:
[----:B------:R-:W-:Y:S05]  /*2e80*/  BSYNC B1 ;  /* 0x0000000000017941 */ /* 0x000fea0003800000 */
.L_x_48:
        /* <DEDUP_REMOVED lines=9> */
.L_x_51:
[----:B------:R-:W-:Y:S05]  /*2f20*/  BSYNC B1 ;  /* 0x0000000000017941 */ /* 0x000fea0003800000 */
.L_x_50:
[----:B0----5:R-:W-:Y:S01]  /*2f30*/  HADD2.F32 R12, -RZ, R18.H0_H0 ;  /* 0x20000012ff0c7230 */ /* 0x021fe20000004100 */
        /* <DEDUP_REMOVED lines=8> */
.L_x_53:
[----:B------:R-:W-:Y:S05]  /*2fc0*/  BSYNC B1 ;  /* 0x0000000000017941 */ /* 0x000fea0003800000 */
.L_x_52:
        /* <DEDUP_REMOVED lines=10> */
.L_x_55:
[----:B------:R-:W-:Y:S05]  /*3070*/  BSYNC B1 ;  /* 0x0000000000017941 */ /* 0x000fea0003800000 */
.L_x_54:
        /* <DEDUP_REMOVED lines=10> */
.L_x_57:
[----:B------:R-:W-:Y:S05]  /*3120*/  BSYNC B1 ;  /* 0x0000000000017941 */ /* 0x000fea0003800000 */
.L_x_56:
        /* <DEDUP_REMOVED lines=9> */
.L_x_59:
[----:B------:R-:W-:Y:S05]  /*31c0*/  BSYNC B1 ;  /* 0x0000000000017941 */ /* 0x000fea0003800000 */
.L_x_58:
        /* <DEDUP_REMOVED lines=9> */
.L_x_61:
[----:B------:R-:W-:Y:S05]  /*3260*/  BSYNC B1 ;  /* 0x0000000000017941 */ /* 0x000fea0003800000 */
.L_x_60:
        /* <DEDUP_REMOVED lines=10> */
.L_x_63:
[----:B------:R-:W-:Y:S05]  /*3310*/  BSYNC B1 ;  /* 0x0000000000017941 */ /* 0x000fea0003800000 */
.L_x_62:
        /* <DEDUP_REMOVED lines=10> */
.L_x_65:
[----:B------:R-:W-:Y:S05]  /*33c0*/  BSYNC B1 ;  /* 0x0000000000017941 */ /* 0x000fea0003800000 */
.L_x_64:
        /* <DEDUP_REMOVED lines=9> */
.L_x_67:
[----:B------:R-:W-:Y:S05]  /*3460*/  BSYNC B1 ;  /* 0x0000000000017941 */ /* 0x000fea0003800000 */
.L_x_66:
        /* <DEDUP_REMOVED lines=9> */
.L_x_69:
[----:B------:R-:W-:Y:S05]  /*3500*/  BSYNC B1 ;  /* 0x0000000000017941 */ /* 0x000fea0003800000 */
.L_x_68:
        /* <DEDUP_REMOVED lines=10> */
.L_x_71:
[----:B------:R-:W-:Y:S05]  /*35b0*/  BSYNC B1 ;  /* 0x0000000000017941 */ /* 0x000fea0003800000 */
.L_x_70:
        /* <DEDUP_REMOVED lines=10> */
.L_x_73:
[----:B------:R-:W-:Y:S05]  /*3660*/  BSYNC B1 ;  /* 0x0000000000017941 */ /* 0x000fea0003800000 */
.L_x_72:
        /* <DEDUP_REMOVED lines=9> */
.L_x_75:
[----:B------:R-:W-:Y:S05]  /*3700*/  BSYNC B1 ;  /* 0x0000000000017941 */ /* 0x000fea0003800000 */
.L_x_74:
        /* <DEDUP_REMOVED lines=9> */
.L_x_77:
[----:B------:R-:W-:Y:S05]  /*37a0*/  BSYNC B1 ;  /* 0x0000000000017941 */ /* 0x000fea0003800000 */
.L_x_76:
        /* <DEDUP_REMOVED lines=10> */
.L_x_79:
[----:B------:R-:W-:Y:S05]  /*3850*/  BSYNC B1 ;  /* 0x0000000000017941 */ /* 0x000fea0003800000 */
.L_x_78:
        /* <DEDUP_REMOVED lines=10> */
.L_x_81:
[----:B------:R-:W-:Y:S05]  /*3900*/  BSYNC B1 ;  /* 0x0000000000017941 */ /* 0x000fea0003800000 */
.L_x_80:
        /* <DEDUP_REMOVED lines=9> */
.L_x_83:
[----:B------:R-:W-:Y:S05]  /*39a0*/  BSYNC B1 ;  /* 0x0000000000017941 */ /* 0x000fea0003800000 */
.L_x_82:
        /* <DEDUP_REMOVED lines=9> */
.L_x_85:
[----:B------:R-:W-:Y:S05]  /*3a40*/  BSYNC B1 ;  /* 0x0000000000017941 */ /* 0x000fea0003800000 */
.L_x_84:
        /* <DEDUP_REMOVED lines=10> */
.L_x_87:
[----:B------:R-:W-:Y:S05]  /*3af0*/  BSYNC B1 ;  /* 0x0000000000017941 */ /* 0x000fea0003800000 */
.L_x_86:
        /* <DEDUP_REMOVED lines=10> */
.L_x_89:
[----:B------:R-:W-:Y:S05]  /*3ba0*/  BSYNC B1 ;  /* 0x0000000000017941 */ /* 0x000fea0003800000 */
.L_x_88:
[----:B0--345:R-:W-:Y:S01]  /*3bb0*/  HADD2.F32 R4, -RZ, R18.H0_H0 ;  /* 0x20000012ff047230 */ /* 0x039fe20000004100 */
        /* <DEDUP_REMOVED lines=8> */
.L_x_91:
[----:B------:R-:W-:Y:S05]  /*3c40*/  BSYNC B1 ;  /* 0x0000000000017941 */ /* 0x000fea0003800000 */
.L_x_90:
[----:B0----5:R-:W-:Y:S01]  /*3c50*/  HADD2.F32 R4, -RZ, R18.H0_H0 ;  /* 0x20000012ff047230 */ /* 0x021fe20000004100 */
[----:B------:R-:W-:Y:S01]  /*3c60*/  ISETP.GT.AND P0, PT, R0, 0x8, P0 ;  /* 0x000000080000780c */ /* 0x000fe20000704270 */
[----:B------:R-:W-:Y:S01]  /*3c70*/  @P1 IMAD.MOV.U32 R5, RZ, RZ, R11 ;  /* 0x000000ffff051224 */ /* 0x000fe200078e000b */
[----:B------:R-:W-:Y:S02]  /*3c80*/  BSSY B1, `(.L_x_92) ;  /* 0x0000008000017945 */ /* 0x000fe40003800000 */
[----:B------:R-:W-:Y:S01]  /*3c90*/  FMUL R3, R4, R57 ;  /* 0x0000003904037220 */ /* 0x000fe20000400000 */
[----:B------:R-:W-:-:S03]  /*3ca0*/  @P1 IMAD.MOV.U32 R4, RZ, RZ, R10 ;  /* 0x000000ffff041224 */ /* 0x000fc600078e000a */
[----:B------:R-:W-:-:S05]  /*3cb0*/  FFMA R3, R54, R56, R3 ;  /* 0x0000003836037223 */ /* 0x000fca0000000003 */
[----:B------:R-:W-:-:S05]  /*3cc0*/  F2FP.F16.F32.PACK_AB R3, RZ, R3 ;  /* 0x00000003ff03723e */ /* 0x000fca00000000ff */
[----:B------:R0:W-:Y:S01]  /*3cd0*/  @P1 STG.E.U16 desc[UR36][R4.64+0x70], R3 ;  /* 0x0000700304001986 */ /* 0x0001e2000c101524 */
[----:B------:R-:W-:Y:S05]  /*3ce0*/  @!P0 BRA `(.L_x_93) ;  /* 0x0000000000048947 */ /* 0x000fea0003800000 */
[----:B------:R4:W5:Y:S02]  /*3cf0*/  LDG.E.LTC128B.U16 R18, desc[UR36][R8.64+0x72] ;  /* 0x0000722408127981 */ /* 0x000964000c1e1520 */
.L_x_93:
[----:B------:R-:W-:Y:S05]  /*3d00*/  BSYNC B1 ;  /* 0x0000000000017941 */ /* 0x000fea0003800000 */
.L_x_92:
[----:B------:R-:W-:Y:S05]  /*3d10*/  @!P0 BRA `(.L_x_94) ;  /* 0x0000000800708947 */ /* 0x000fea0003800000 */
[----:B-----5:R-:W-:-:S05]  /*3d20*/  HADD2.F32 R18, -RZ, R18.H0_H0 ;  /* 0x20000012ff127230 */ /* 0x020fca0000004100 */
[----:B------:R-:W-:-:S04]  /*3d30*/  FMUL R18, R18, R57 ;  /* 0x0000003912127220 */ /* 0x000fc80000400000 */
[----:B------:R-:W-:-:S05]  /*3d40*/  FFMA R18, R55, R56, R18 ;  /* 0x0000003837127223 */ /* 0x000fca0000000012 */
[----:B------:R-:W-:-:S05]  /*3d50*/  F2FP.F16.F32.PACK_AB R18, RZ, R18 ;  /* 0x00000012ff12723e */ /* 0x000fca00000000ff */
[----:B------:R0:W-:Y:S01]  /*3d60*/  STG.E.U16 desc[UR36][R10.64+0x72], R18 ;  /* 0x000072120a007986 */ /* 0x0001e2000c101524 */
[----:B------:R-:W-:Y:S05]  /*3d70*/  BRA `(.L_x_94) ;  /* 0x0000000800587947 */ /* 0x000fea0003800000 */
.L_x_33:
[----:B------:R-:W-:Y:S01]  /*3d80*/  ISETP.GT.AND P3, PT, R22, 0x1, PT ;  /* 0x000000011600780c */ /* 0x000fe20003f64270 */
[----:B------:R-:W-:Y:S01]  /*3d90*/  ULDC.64 UR4, c[0x0][0x5c0] ;  /* 0x0001700000047ab9 */ /* 0x000fe20000000a00 */
[-C--:B------:R-:W-:Y:S01]  /*3da0*/  FMUL R24, R24, R56.reuse ;  /* 0x0000003818187220 */ /* 0x080fe20000400000 */
[----:B------:R-:W-:Y:S01]  /*3db0*/  LEA R4, P4, R70, UR4, 0x1 ;  /* 0x0000000446047c11 */ /* 0x000fe2000f8808ff */
[-C--:B------:R-:W-:Y:S01]  /*3dc0*/  FMUL R25, R25, R56.reuse ;  /* 0x0000003819197220 */ /* 0x080fe20000400000 */
[----:B------:R-:W-:Y:S01]  /*3dd0*/  ISETP.GT.AND P0, PT, R0, RZ, P3 ;  /* 0x000000ff0000720c */ /* 0x000fe20001f04270 */
[----:B------:R-:W-:Y:S01]  /*3de0*/  FMUL R26, R26, R56 ;  /* 0x000000381a1a7220 */ /* 0x000fe20000400000 */
[----:B------:R-:W-:Y:S01]  /*3df0*/  F2FP.F16.F32.PACK_AB R24, RZ, R24 ;  /* 0x00000018ff18723e */ /* 0x000fe200000000ff */
[-C--:B------:R-:W-:Y:S01]  /*3e00*/  FMUL R27, R27, R56.reuse ;  /* 0x000000381b1b7220 */ /* 0x080fe20000400000 */
[----:B------:R-:W-:Y:S01]  /*3e10*/  LEA.HI.X R5, R70, UR5, R7, 0x1, P4 ;  /* 0x0000000546057c11 */ /* 0x000fe2000a0f0c07 */
[-C--:B------:R-:W-:Y:S01]  /*3e20*/  FMUL R28, R28, R56.reuse ;  /* 0x000000381c1c7220 */ /* 0x080fe20000400000 */
[----:B------:R-:W-:Y:S01]  /*3e30*/  F2FP.F16.F32.PACK_AB R25, RZ, R25 ;  /* 0x00000019ff19723e */ /* 0x000fe200000000ff */
[-C--:B------:R-:W-:Y:S01]  /*3e40*/  FMUL R29, R29, R56.reuse ;  /* 0x000000381d1d7220 */ /* 0x080fe20000400000 */
[----:B------:R-:W-:Y:S01]  /*3e50*/  ISETP.GT.AND P2, PT, R0, 0x8, P2 ;  /* 0x000000080000780c */ /* 0x000fe20001744270 */
[----:B------:R-:W-:Y:S01]  /*3e60*/  @P1 STG.E.U16 desc[UR36][R4.64], R24 ;  /* 0x0000001804001986 */ /* 0x000fe2000c101524 */
[----:B------:R-:W-:Y:S01]  /*3e70*/  ISETP.GT.AND P1, PT, R22, 0x8, PT ;  /* 0x000000081600780c */ /* 0x000fe20003f24270 */
[----:B------:R-:W-:Y:S01]  /*3e80*/  FMUL R30, R30, R56 ;  /* 0x000000381e1e7220 */ /* 0x000fe20000400000 */
[C---:B------:R-:W-:Y:S01]  /*3e90*/  SHF.L.U64.HI R3, R62.reuse, 0x1, R63 ;  /* 0x000000013e037819 */ /* 0x040fe2000001023f */
[----:B------:R-:W-:Y:S01]  /*3ea0*/  @P0 STG.E.U16 desc[UR36][R4.64+0x2], R25 ;  /* 0x0000021904000986 */ /* 0x000fe2000c101524 */
[----:B------:R-:W-:Y:S01]  /*3eb0*/  LEA R6, P5, R62, R4, 0x1 ;  /* 0x000000043e067211 */ /* 0x000fe200078a08ff */
[-C--:B------:R-:W-:Y:S01]  /*3ec0*/  FMUL R31, R31, R56.reuse ;  /* 0x000000381f1f7220 */ /* 0x080fe20000400000 */
[----:B------:R-:W-:Y:S01]  /*3ed0*/  ISETP.GT.AND P3, PT, R0, 0x8, P3 ;  /* 0x000000080000780c */ /* 0x000fe20001f64270 */
[-C--:B------:R-:W-:Y:S01]  /*3ee0*/  FMUL R32, R32, R56.reuse ;  /* 0x0000003820207220 */ /* 0x080fe20000400000 */
[----:B------:R-:W-:Y:S01]  /*3ef0*/  ISETP.GT.AND P0, PT, R22, 0x9, PT ;  /* 0x000000091600780c */ /* 0x000fe20003f04270 */
[----:B------:R-:W-:Y:S01]  /*3f00*/  IMAD.X R7, R3, 0x1, R5, P5 ;  /* 0x0000000103077824 */ /* 0x000fe200028e0605 */
[----:B------:R-:W-:Y:S01]  /*3f10*/  ISETP.GT.AND P4, PT, R0, RZ, P1 ;  /* 0x000000ff0000720c */ /* 0x000fe20000f84270 */
[----:B------:R-:W-:Y:S01]  /*3f20*/  FMUL R33, R33, R56 ;  /* 0x0000003821217220 */ /* 0x000fe20000400000 */
[----:B------:R-:W-:Y:S01]  /*3f30*/  F2FP.F16.F32.PACK_AB R26, RZ, R26 ;  /* 0x0000001aff1a723e */ /* 0x000fe200000000ff */
[-C--:B------:R-:W-:Y:S01]  /*3f40*/  FMUL R34, R34, R56.reuse ;  /* 0x0000003822227220 */ /* 0x080fe20000400000 */
[----:B------:R-:W-:Y:S01]  /*3f50*/  ISETP.GT.AND P5, PT, R0, RZ, P0 ;  /* 0x000000ff0000720c */ /* 0x000fe200007a4270 */
[----:B------:R-:W-:Y:S01]  /*3f60*/  FMUL R35, R35, R56 ;  /* 0x0000003823237220 */ /* 0x000fe20000400000 */
[----:B------:R-:W-:Y:S01]  /*3f70*/  F2FP.F16.F32.PACK_AB R27, RZ, R27 ;  /* 0x0000001bff1b723e */ /* 0x000fe200000000ff */
[----:B------:R-:W-:Y:S01]  /*3f80*/  @P2 STG.E.U16 desc[UR36][R6.64], R26 ;  /* 0x0000001a06002986 */ /* 0x000fe2000c101524 */
[----:B------:R-:W-:Y:S01]  /*3f90*/  F2FP.F16.F32.PACK_AB R28, RZ, R28 ;  /* 0x0000001cff1c723e */ /* 0x000fe200000000ff */
[-C--:B------:R-:W-:Y:S01]  /*3fa0*/  FMUL R36, R36, R56.reuse ;  /* 0x0000003824247220 */ /* 0x080fe20000400000 */
[----:B------:R-:W-:Y:S01]  /*3fb0*/  ISETP.GT.AND P2, PT, R0, 0x8, P1 ;  /* 0x000000080000780c */ /* 0x000fe20000f44270 */
[----:B------:R-:W-:Y:S01]  /*3fc0*/  @P3 STG.E.U16 desc[UR36][R6.64+0x2], R27 ;  /* 0x0000021b06003986 */ /* 0x000fe2000c101524 */
[----:B------:R-:W-:Y:S01]  /*3fd0*/  ISETP.GT.AND P1, PT, R22, 0x10, PT ;  /* 0x000000101600780c */ /* 0x000fe20003f24270 */
[-C--:B------:R-:W-:Y:S01]  /*3fe0*/  FMUL R37, R37, R56.reuse ;  /* 0x0000003825257220 */ /* 0x080fe20000400000 */
[----:B------:R-:W-:Y:S01]  /*3ff0*/  F2FP.F16.F32.PACK_AB R29, RZ, R29 ;  /* 0x0000001dff1d723e */ /* 0x000fe200000000ff */
[----:B------:R-:W-:Y:S01]  /*4000*/  @P4 STG.E.U16 desc[UR36][R4.64+0x10], R28 ;  /* 0x0000101c04004986 */ /* 0x000fe2000c101524 */
[----:B------:R-:W-:Y:S01]  /*4010*/  ISETP.GT.AND P3, PT, R0, 0x8, P0 ;  /* 0x000000080000780c */ /* 0x000fe20000764270 */
[-C--:B------:R-:W-:Y:S01]  /*4020*/  FMUL R38, R38, R56.reuse ;  /* 0x0000003826267220 */ /* 0x080fe20000400000 */
[----:B------:R-:W-:Y:S01]  /*4030*/  ISETP.GT.AND P0, PT, R22, 0x11, PT ;  /* 0x000000111600780c */ /* 0x000fe20003f04270 */
[----:B------:R-:W-:Y:S01]  /*4040*/  @P5 STG.E.U16 desc[UR36][R4.64+0x12], R29 ;  /* 0x0000121d04005986 */ /* 0x000fe2000c101524 */
        /* <DEDUP_REMOVED lines=40> */
[C---:B------:R-:W-:Y:S01]  /*42d0*/  ISETP.GT.AND P4, PT, R0.reuse, RZ, P1 ;  /* 0x000000ff0000720c */ /* 0x040fe20000f84270 */
[-C--:B------:R-:W-:Y:S01]  /*42e0*/  FMUL R51, R51, R56.reuse ;  /* 0x0000003833337220 */ /* 0x080fe20000400000 */
[----:B------:R-:W-:Y:S01]  /*42f0*/  ISETP.GT.AND P5, PT, R0, RZ, P0 ;  /* 0x000000ff0000720c */ /* 0x000fe200007a4270 */
[----:B------:R-:W-:Y:S01]  /*4300*/  FMUL R52, R52, R56 ;  /* 0x0000003834347220 */ /* 0x000fe20000400000 */
[----:B------:R-:W-:Y:S01]  /*4310*/  F2FP.F16.F32.PACK_AB R38, RZ, R38 ;  /* 0x00000026ff26723e */ /* 0x000fe200000000ff */
[-C--:B------:R-:W-:Y:S01]  /*4320*/  FMUL R53, R53, R56.reuse ;  /* 0x0000003835357220 */ /* 0x080fe20000400000 */
[----:B------:R-:W-:Y:S01]  /*4330*/  F2FP.F16.F32.PACK_AB R39, RZ, R39 ;  /* 0x00000027ff27723e */ /* 0x000fe200000000ff */
[----:B------:R-:W-:Y:S01]  /*4340*/  FMUL R54, R54, R56 ;  /* 0x0000003836367220 */ /* 0x000fe20000400000 */
[----:B------:R-:W-:Y:S01]  /*4350*/  F2FP.F16.F32.PACK_AB R40, RZ, R40 ;  /* 0x00000028ff28723e */ /* 0x000fe200000000ff */
[----:B------:R-:W-:Y:S01]  /*4360*/  @P2 STG.E.U16 desc[UR36][R6.64+0x30], R38 ;  /* 0x0000302606002986 */ /* 0x000fe2000c101524 */
[----:B------:R-:W-:Y:S01]  /*4370*/  F2FP.F16.F32.PACK_AB R41, RZ, R41 ;  /* 0x00000029ff29723e */ /* 0x000fe200000000ff */
[----:B------:R-:W-:Y:S01]  /*4380*/  FMUL R55, R55, R56 ;  /* 0x0000003837377220 */ /* 0x000fe20000400000 */
[C---:B------:R-:W-:Y:S01]  /*4390*/  ISETP.GT.AND P1, PT, R0.reuse, 0x8, P1 ;  /* 0x000000080000780c */ /* 0x040fe20000f24270 */
[----:B------:R-:W-:Y:S01]  /*43a0*/  @P3 STG.E.U16 desc[UR36][R6.64+0x32], R39 ;  /* 0x0000322706003986 */ /* 0x000fe2000c101524 */
[----:B------:R-:W-:-:S02]  /*43b0*/  ISETP.GT.AND P2, PT, R0, 0x8, P0 ;  /* 0x000000080000780c */ /* 0x000fc40000744270 */
[----:B------:R-:W-:Y:S01]  /*43c0*/  F2FP.F16.F32.PACK_AB R42, RZ, R42 ;  /* 0x0000002aff2a723e */ /* 0x000fe200000000ff */
[----:B------:R-:W-:Y:S01]  /*43d0*/  @P4 STG.E.U16 desc[UR36][R4.64+0x40], R40 ;  /* 0x0000402804004986 */ /* 0x000fe2000c101524 */
[C---:B------:R-:W-:Y:S02]  /*43e0*/  ISETP.GT.AND P4, PT, R22.reuse, 0x28, PT ;  /* 0x000000281600780c */ /* 0x040fe40003f84270 */
[----:B------:R-:W-:Y:S01]  /*43f0*/  ISETP.GT.AND P0, PT, R22, 0x29, PT ;  /* 0x000000291600780c */ /* 0x000fe20003f04270 */
[----:B------:R-:W-:Y:S01]  /*4400*/  @P5 STG.E.U16 desc[UR36][R4.64+0x42], R41 ;  /* 0x0000422904005986 */ /* 0x000fe2000c101524 */
[----:B------:R-:W-:Y:S02]  /*4410*/  ISETP.GT.AND P5, PT, R0, RZ, P4 ;  /* 0x000000ff0000720c */ /* 0x000fe400027a4270 */
[----:B------:R-:W-:Y:S01]  /*4420*/  F2FP.F16.F32.PACK_AB R43, RZ, R43 ;  /* 0x0000002bff2b723e */ /* 0x000fe200000000ff */
[----:B------:R-:W-:Y:S01]  /*4430*/  @P1 STG.E.U16 desc[UR36][R6.64+0x40], R42 ;  /* 0x0000402a06001986 */ /* 0x000fe2000c101524 */
[----:B------:R-:W-:-:S02]  /*4440*/  F2FP.F16.F32.PACK_AB R44, RZ, R44 ;  /* 0x0000002cff2c723e */ /* 0x000fc400000000ff */
[C---:B------:R-:W-:Y:S01]  /*4450*/  ISETP.GT.AND P3, PT, R0.reuse, RZ, P0 ;  /* 0x000000ff0000720c */ /* 0x040fe20000764270 */
[----:B------:R-:W-:Y:S01]  /*4460*/  @P2 STG.E.U16 desc[UR36][R6.64+0x42], R43 ;  /* 0x0000422b06002986 */ /* 0x000fe2000c101524 */
[C---:B------:R-:W-:Y:S02]  /*4470*/  ISETP.GT.AND P4, PT, R0.reuse, 0x8, P4 ;  /* 0x000000080000780c */ /* 0x040fe40002784270 */
[----:B------:R-:W-:Y:S02]  /*4480*/  F2FP.F16.F32.PACK_AB R45, RZ, R45 ;  /* 0x0000002dff2d723e */ /* 0x000fe400000000ff */
[----:B------:R-:W-:Y:S01]  /*4490*/  F2FP.F16.F32.PACK_AB R46, RZ, R46 ;  /* 0x0000002eff2e723e */ /* 0x000fe200000000ff */
[----:B------:R-:W-:Y:S01]  /*44a0*/  @P5 STG.E.U16 desc[UR36][R4.64+0x50], R44 ;  /* 0x0000502c04005986 */ /* 0x000fe2000c101524 */
[----:B------:R-:W-:Y:S02]  /*44b0*/  ISETP.GT.AND P5, PT, R0, 0x8, P0 ;  /* 0x000000080000780c */ /* 0x000fe400007a4270 */
[----:B------:R-:W-:-:S02]  /*44c0*/  F2FP.F16.F32.PACK_AB R47, RZ, R47 ;  /* 0x0000002fff2f723e */ /* 0x000fc400000000ff */
[C---:B------:R-:W-:Y:S01]  /*44d0*/  ISETP.GT.AND P2, PT, R22.reuse, 0x31, PT ;  /* 0x000000311600780c */ /* 0x040fe20003f44270 */
[----:B------:R-:W-:Y:S01]  /*44e0*/  @P3 STG.E.U16 desc[UR36][R4.64+0x52], R45 ;  /* 0x0000522d04003986 */ /* 0x000fe2000c101524 */
[----:B------:R-:W-:Y:S02]  /*44f0*/  ISETP.GT.AND P3, PT, R22, 0x30, PT ;  /* 0x000000301600780c */ /* 0x000fe40003f64270 */
[----:B------:R-:W-:Y:S01]  /*4500*/  F2FP.F16.F32.PACK_AB R48, RZ, R48 ;  /* 0x00000030ff30723e */ /* 0x000fe200000000ff */
[----:B------:R-:W-:Y:S01]  /*4510*/  @P4 STG.E.U16 desc[UR36][R6.64+0x50], R46 ;  /* 0x0000502e06004986 */ /* 0x000fe2000c101524 */
[C---:B------:R-:W-:Y:S02]  /*4520*/  ISETP.GT.AND P4, PT, R0.reuse, RZ, P2 ;  /* 0x000000ff0000720c */ /* 0x040fe40001784270 */
[----:B------:R-:W-:Y:S01]  /*4530*/  F2FP.F16.F32.PACK_AB R49, RZ, R49 ;  /* 0x00000031ff31723e */ /* 0x000fe200000000ff */
[----:B------:R-:W-:Y:S01]  /*4540*/  @P5 STG.E.U16 desc[UR36][R6.64+0x52], R47 ;  /* 0x0000522f06005986 */ /* 0x000fe2000c101524 */
[----:B------:R-:W-:-:S02]  /*4550*/  ISETP.GT.AND P5, PT, R0, RZ, P3 ;  /* 0x000000ff0000720c */ /* 0x000fc40001fa4270 */
[C---:B------:R-:W-:Y:S02]  /*4560*/  ISETP.GT.AND P1, PT, R22.reuse, 0x38, PT ;  /* 0x000000381600780c */ /* 0x040fe40003f24270 */
[----:B------:R-:W-:Y:S02]  /*4570*/  ISETP.GT.AND P0, PT, R22, 0x39, PT ;  /* 0x000000391600780c */ /* 0x000fe40003f04270 */
[C---:B------:R-:W-:Y:S02]  /*4580*/  ISETP.GT.AND P3, PT, R0.reuse, 0x8, P3 ;  /* 0x000000080000780c */ /* 0x040fe40001f64270 */
[C---:B------:R-:W-:Y:S02]  /*4590*/  ISETP.GT.AND P2, PT, R0.reuse, 0x8, P2 ;  /* 0x000000080000780c */ /* 0x040fe40001744270 */
[----:B------:R-:W-:Y:S02]  /*45a0*/  F2FP.F16.F32.PACK_AB R50, RZ, R50 ;  /* 0x00000032ff32723e */ /* 0x000fe400000000ff */
[----:B------:R-:W-:Y:S01]  /*45b0*/  F2FP.F16.F32.PACK_AB R51, RZ, R51 ;  /* 0x00000033ff33723e */ /* 0x000fe200000000ff */
[----:B------:R-:W-:Y:S01]  /*45c0*/  @P5 STG.E.U16 desc[UR36][R4.64+0x60], R48 ;  /* 0x0000603004005986 */ /* 0x000fe2000c101524 */
[----:B------:R-:W-:-:S02]  /*45d0*/  ISETP.GT.AND P5, PT, R0, RZ, P0 ;  /* 0x000000ff0000720c */ /* 0x000fc400007a4270 */
[C---:B------:R-:W-:Y:S01]  /*45e0*/  ISETP.GT.AND P0, PT, R0.reuse, 0x8, P0 ;  /* 0x000000080000780c */ /* 0x040fe20000704270 */
[----:B------:R-:W-:Y:S01]  /*45f0*/  @P4 STG.E.U16 desc[UR36][R4.64+0x62], R49 ;  /* 0x0000623104004986 */ /* 0x000fe2000c101524 */
[C---:B------:R-:W-:Y:S02]  /*4600*/  ISETP.GT.AND P4, PT, R0.reuse, RZ, P1 ;  /* 0x000000ff0000720c */ /* 0x040fe40000f84270 */
[----:B------:R-:W-:Y:S01]  /*4610*/  ISETP.GT.AND P1, PT, R0, 0x8, P1 ;  /* 0x000000080000780c */ /* 0x000fe20000f24270 */
[----:B------:R-:W-:Y:S01]  /*4620*/  @P3 STG.E.U16 desc[UR36][R6.64+0x60], R50 ;  /* 0x0000603206003986 */ /* 0x000fe2000c101524 */
[----:B------:R-:W-:Y:S02]  /*4630*/  F2FP.F16.F32.PACK_AB R52, RZ, R52 ;  /* 0x00000034ff34723e */ /* 0x000fe400000000ff */
[----:B------:R-:W-:Y:S01]  /*4640*/  F2FP.F16.F32.PACK_AB R53, RZ, R53 ;  /* 0x00000035ff35723e */ /* 0x000fe200000000ff */
[----:B------:R-:W-:Y:S01]  /*4650*/  @P2 STG.E.U16 desc[UR36][R6.64+0x62], R51 ;  /* 0x0000623306002986 */ /* 0x000fe2000c101524 */
[----:B------:R-:W-:-:S02]  /*4660*/  F2FP.F16.F32.PACK_AB R54, RZ, R54 ;  /* 0x00000036ff36723e */ /* 0x000fc400000000ff */
[----:B------:R-:W-:-:S03]  /*4670*/  F2FP.F16.F32.PACK_AB R55, RZ, R55 ;  /* 0x00000037ff37723e */ /* 0x000fc600000000ff */
[----:B------:R-:W-:Y:S04]  /*4680*/  @P4 STG.E.U16 desc[UR36][R4.64+0x70], R52 ;  /* 0x0000703404004986 */ /* 0x000fe8000c101524 */
[----:B------:R0:W-:Y:S02]  /*4690*/  @P5 STG.E.U16 desc[UR36][R4.64+0x72], R53 ;  /* 0x0000723504005986 */ /* 0x0001e4000c101524 */
[----:B0-----:R-:W-:Y:S02]  /*46a0*/  @P1 IMAD.MOV.U32 R4, RZ, RZ, R6 ;  /* 0x000000ffff041224 */ /* 0x001fe400078e0006 */
[----:B------:R-:W-:-:S05]  /*46b0*/  @P1 IMAD.MOV.U32 R5, RZ, RZ, R7 ;  /* 0x000000ffff051224 */ /* 0x000fca00078e0007 */
[----:B------:R0:W-:Y:S04]  /*46c0*/  @P1 STG.E.U16 desc[UR36][R4.64+0x70], R54 ;  /* 0x0000703604001986 */ /* 0x0001e8000c101524 */
[----:B------:R0:W-:Y:S02]  /*46d0*/  @P0 STG.E.U16 desc[UR36][R6.64+0x72], R55 ;  /* 0x0000723706000986 */ /* 0x0001e4000c101524 */
.L_x_94:
[----:B------:R-:W-:Y:S05]  /*46e0*/  BSYNC B0 ;  /* 0x0000000000007941 */ /* 0x000fea0003800000 */
.L_x_32:
[----:B0-----:R-:W2:Y:S01]  /*46f0*/  LDL.64 R4, [R1] ;  /* 0x0000000001047983 */ /* 0x001ea20000100a00 */
[----:B------:R-:W-:Y:S01]  /*4700*/  ULDC.64 UR4, c[0x0][0x650] ;  /* 0x0001940000047ab9 */ /* 0x000fe20000000a00 */
[----:B------:R-:W-:Y:S02]  /*4710*/  IMAD.U32 R0, RZ, RZ, UR44 ;  /* 0x0000002cff007e24 */ /* 0x000fe4000f8e00ff */
[----:B------:R-:W-:Y:S02]  /*4720*/  IMAD.MOV.U32 R22, RZ, RZ, -0x1 ;  /* 0xffffffffff167424 */ /* 0x000fe400078e00ff */
[----:B------:R0:W-:Y:S01]  /*4730*/  SYNCS.ARRIVE.TRANS64.A1T0 RZ, [R0+UR48], RZ ;  /* 0x000000ff00ff79a7 */ /* 0x0001e20008100030 */
[----:B-----5:R-:W-:Y:S02]  /*4740*/  IMAD.MOV.U32 R18, RZ, RZ, -0x1 ;  /* 0xffffffffff127424 */ /* 0x020fe400078e00ff */
[----:B------:R-:W-:Y:S01]  /*4750*/  IMAD.MOV.U32 R19, RZ, RZ, -0x1 ;  /* 0xffffffffff137424 */ /* 0x000fe200078e00ff */
[----:B0-----:R-:W-:-:S02]  /*4760*/  PRMT R0, RZ, 0x7610, R0 ;  /* 0x00007610ff007816 */ /* 0x001fc40000000000 */
[----:B--2---:R-:W-:-:S05]  /*4770*/  LEA R16, P0, R4, R16, 0x1 ;  /* 0x0000001004107211 */ /* 0x004fca00078008ff */
[----:B------:R-:W-:Y:S01]  /*4780*/  IMAD.X R17, R66, 0x1, R17, P0 ;  /* 0x0000000142117824 */ /* 0x000fe200000e0611 */
[----:B------:R-:W-:-:S04]  /*4790*/  ISETP.GE.U32.AND P0, PT, R16, UR4, PT ;  /* 0x0000000410007c0c */ /* 0x000fc8000bf06070 */
[----:B------:R-:W-:-:S13]  /*47a0*/  ISETP.GE.U32.AND.EX P0, PT, R17, UR5, PT, P0 ;  /* 0x0000000511007c0c */ /* 0x000fda000bf06100 */
[----:B------:R-:W-:Y:S05]  /*47b0*/  @P0 BRA `(.L_x_95) ;  /* 0x00000004004c0947 */ /* 0x000fea0003800000 */
[----:B------:R-:W0:Y:S01]  /*47c0*/  LDC.64 R10, c[0x0][0x628] ;  /* 0x00018a00ff0a7b82 */ /* 0x000e220000000a00 */
[----:B------:R-:W2:Y:S01]  /*47d0*/  S2R R12, SR_CTAID.X ;  /* 0x00000000000c7919 */ /* 0x000ea20000002500 */
[----:B-1-34-:R-:W-:Y:S02]  /*47e0*/  IMAD.MOV.U32 R8, RZ, RZ, R16 ;  /* 0x000000ffff087224 */ /* 0x01afe400078e0010 */
[----:B------:R-:W-:Y:S01]  /*47f0*/  IMAD.MOV.U32 R9, RZ, RZ, R17 ;  /* 0x000000ffff097224 */ /* 0x000fe200078e0011 */
[----:B------:R-:W1:Y:S03]  /*4800*/  S2R R18, SR_CTAID.Y ;  /* 0x0000000000127919 */ /* 0x000e660000002600 */
[----:B------:R-:W3:Y:S08]  /*4810*/  LDC R0, c[0x0][0x630] ;  /* 0x00018c00ff007b82 */ /* 0x000ef00000000800 */
[----:B------:R-:W4:Y:S01]  /*4820*/  LDC.64 R14, c[0x0][0x620] ;  /* 0x00018800ff0e7b82 */ /* 0x000f220000000a00 */
[----:B0-----:R-:W-:-:S04]  /*4830*/  ISETP.NE.U32.AND P0, PT, R10, RZ, PT ;  /* 0x000000ff0a00720c */ /* 0x001fc80003f05070 */
[----:B------:R-:W-:-:S13]  /*4840*/  ISETP.NE.AND.EX P0, PT, R11, RZ, PT, P0 ;  /* 0x000000ff0b00720c */ /* 0x000fda0003f05300 */
[----:B-1234-:R-:W-:Y:S05]  /*4850*/  @!P0 BRA `(.L_x_96) ;  /* 0x0000000000288947 */ /* 0x01efea0003800000 */
[----:B------:R-:W0:Y:S02]  /*4860*/  LDC R3, c[0x0][0x634] ;  /* 0x00018d00ff037b82 */ /* 0x000e240000000800 */
[----:B0-----:R-:W-:-:S05]  /*4870*/  IADD3 R3, P0, R16, R3, RZ ;  /* 0x0000000310037210 */ /* 0x001fca0007f1e0ff */
        /* <DEDUP_REMOVED lines=8> */
.L_x_96:
[-CC-:B------:R-:W-:Y:S01]  /*4900*/  SHF.R.U64 R19, R8, R0.reuse, R9.reuse ;  /* 0x0000000008137219 */ /* 0x180fe20000001209 */
[----:B------:R-:W0:Y:S01]  /*4910*/  LDC.64 R24, c[0x0][0x640] ;  /* 0x00019000ff187b82 */ /* 0x000e220000000a00 */
[----:B------:R-:W-:Y:S01]  /*4920*/  SHF.R.U32.HI R0, RZ, R0, R9 ;  /* 0x00000000ff007219 */ /* 0x000fe20000011609 */
[----:B------:R-:W-:Y:S01]  /*4930*/  ULDC UR4, c[0x0][0x150] ;  /* 0x0000540000047ab9 */ /* 0x000fe20000000800 */
[----:B------:R-:W-:Y:S02]  /*4940*/  IADD3 R3, P0, RZ, -R19, RZ ;  /* 0x80000013ff037210 */ /* 0x000fe40007f1e0ff */
[----:B------:R-:W-:-:S03]  /*4950*/  I2FP.F32.U32 R7, R12 ;  /* 0x0000000c00077245 */ /* 0x000fc60000201000 */
[----:B------:R-:W1:Y:S01]  /*4960*/  LDC R6, c[0x0][0x618] ;  /* 0x00018600ff067b82 */ /* 0x000e620000000800 */
[----:B------:R-:W-:Y:S02]  /*4970*/  IMAD.X R5, RZ, RZ, ~R0, P0 ;  /* 0x000000ffff057224 */ /* 0x000fe400000e0e00 */
[----:B------:R-:W-:Y:S01]  /*4980*/  FMUL R7, R7, UR4 ;  /* 0x0000000407077c20 */ /* 0x000fe20008400000 */
[----:B------:R-:W-:Y:S01]  /*4990*/  ULDC UR4, c[0x0][0x154] ;  /* 0x0000550000047ab9 */ /* 0x000fe20000000800 */
[-C--:B------:R-:W-:Y:S02]  /*49a0*/  IMAD R0, R5, R14.reuse, RZ ;  /* 0x0000000e05007224 */ /* 0x080fe400078e02ff */
[C---:B------:R-:W-:Y:S01]  /*49b0*/  IMAD.WIDE.U32 R4, R3.reuse, R14, R16 ;  /* 0x0000000e03047225 */ /* 0x040fe200078e0010 */
[----:B------:R-:W2:Y:S01]  /*49c0*/  LDC R8, c[0x0][0x608] ;  /* 0x00018200ff087b82 */ /* 0x000ea20000000800 */
[----:B------:R-:W3:Y:S02]  /*49d0*/  F2I.U32.TRUNC.NTZ R7, R7 ;  /* 0x0000000700077305 */ /* 0x000ee4000020f000 */
[----:B------:R-:W-:Y:S01]  /*49e0*/  IMAD R3, R3, R15, R0 ;  /* 0x0000000f03037224 */ /* 0x000fe200078e0200 */
[----:B------:R-:W-:-:S03]  /*49f0*/  I2FP.F32.U32 R0, R18 ;  /* 0x0000001200007245 */ /* 0x000fc60000201000 */
[----:B------:R-:W-:Y:S01]  /*4a00*/  IMAD.IADD R3, R5, 0x1, R3 ;  /* 0x0000000105037824 */ /* 0x000fe200078e0203 */
[----:B------:R-:W4:Y:S01]  /*4a10*/  LDC R11, c[0x0][0x658] ;  /* 0x00019600ff0b7b82 */ /* 0x000f220000000800 */
[----:B0-----:R-:W-:-:S04]  /*4a20*/  ISETP.NE.U32.AND P0, PT, R24, RZ, PT ;  /* 0x000000ff1800720c */ /* 0x001fc80003f05070 */
[----:B------:R-:W-:-:S03]  /*4a30*/  ISETP.NE.AND.EX P0, PT, R25, RZ, PT, P0 ;  /* 0x000000ff1900720c */ /* 0x000fc60003f05300 */
[----:B------:R-:W0:Y:S01]  /*4a40*/  LDC R9, c[0x0][0x144] ;  /* 0x00005100ff097b82 */ /* 0x000e220000000800 */
[-C--:B-1----:R-:W-:Y:S01]  /*4a50*/  SHF.R.U64 R10, R4, R6.reuse, R3 ;  /* 0x00000006040a7219 */ /* 0x082fe20000001203 */
[----:B---3--:R-:W-:Y:S01]  /*4a60*/  IMAD.MOV R7, RZ, RZ, -R7 ;  /* 0x000000ffff077224 */ /* 0x008fe200078e0a07 */
[----:B------:R-:W-:Y:S01]  /*4a70*/  SHF.R.U32.HI R3, RZ, R6, R3 ;  /* 0x00000006ff037219 */ /* 0x000fe20000011603 */
[----:B------:R-:W-:-:S04]  /*4a80*/  FMUL R6, R0, UR4 ;  /* 0x0000000400067c20 */ /* 0x000fc80008400000 */
[----:B------:R-:W1:Y:S01]  /*4a90*/  LDC R21, c[0x0][0x148] ;  /* 0x00005200ff157b82 */ /* 0x000e620000000800 */
[----:B------:R3:W0:Y:S01]  /*4aa0*/  F2I.U32.TRUNC.NTZ R14, R6 ;  /* 0x00000006000e7305 */ /* 0x000622000020f000 */
[-CC-:B--2---:R-:W-:Y:S02]  /*4ab0*/  SHF.R.U64 R13, R10, R8.reuse, R3.reuse ;  /* 0x000000080a0d7219 */ /* 0x184fe40000001203 */
[----:B------:R-:W-:-:S04]  /*4ac0*/  SHF.R.U32.HI R0, RZ, R8, R3 ;  /* 0x00000008ff007219 */ /* 0x000fc80000011603 */
[----:B------:R-:W2:Y:S01]  /*4ad0*/  LDC R20, c[0x0][0x648] ;  /* 0x00019200ff147b82 */ /* 0x000ea20000000800 */
[-CC-:B----4-:R-:W-:Y:S02]  /*4ae0*/  SHF.R.U64 R15, R13, R11.reuse, R0.reuse ;  /* 0x0000000b0d0f7219 */ /* 0x190fe40000001200 */
[----:B------:R-:W-:-:S03]  /*4af0*/  SHF.R.U32.HI R5, RZ, R11, R0 ;  /* 0x0000000bff057219 */ /* 0x000fc60000011600 */
[----:B------:R-:W-:Y:S02]  /*4b00*/  IMAD.MOV.U32 R4, RZ, RZ, R15 ;  /* 0x000000ffff047224 */ /* 0x000fe400078e000f */
[----:B------:R-:W4:Y:S01]  /*4b10*/  LDC R26, c[0x0][0x638] ;  /* 0x00018e00ff1a7b82 */ /* 0x000f220000000800 */
[----:B0-----:R-:W-:-:S07]  /*4b20*/  IMAD R22, R9, R7, R12 ;  /* 0x0000000709167224 */ /* 0x001fce00078e020c */
[----:B------:R-:W0:Y:S08]  /*4b30*/  LDC R27, c[0x0][0x610] ;  /* 0x00018400ff1b7b82 */ /* 0x000e300000000800 */
[----:B------:R-:W0:Y:S01]  /*4b40*/  LDC R28, c[0x0][0x600] ;  /* 0x00018000ff1c7b82 */ /* 0x000e220000000800 */
[----:B-123--:R-:W-:Y:S05]  /*4b50*/  @!P0 BRA `(.L_x_97) ;  /* 0x0000000000288947 */ /* 0x00efea0003800000 */
[----:B------:R-:W1:Y:S02]  /*4b60*/  LDC R0, c[0x0][0x64c] ;  /* 0x00019300ff007b82 */ /* 0x000e640000000800 */
[----:B-1----:R-:W-:-:S05]  /*4b70*/  IADD3 R3, P0, R15, R0, RZ ;  /* 0x000000000f037210 */ /* 0x002fca0007f1e0ff */
        /* <DEDUP_REMOVED lines=8> */
.L_x_97:
[----:B------:R-:W-:Y:S01]  /*4c00*/  ISETP.NE.AND P0, PT, R2, 0x1, PT ;  /* 0x000000010200780c */ /* 0x000fe20003f05270 */
[----:B------:R-:W-:Y:S01]  /*4c10*/  IMAD.MOV R14, RZ, RZ, -R14 ;  /* 0x000000ffff0e7224 */ /* 0x000fe200078e0a0e */
[----:B------:R-:W-:Y:S02]  /*4c20*/  SHF.R.U64 R0, R4, R20, R5 ;  /* 0x0000001404007219 */ /* 0x000fe40000001205 */
[----:B------:R-:W-:Y:S02]  /*4c30*/  LOP3.LUT R3, R13, R68, RZ, 0xc0, !PT ;  /* 0x000000440d037212 */ /* 0x000fe400078ec0ff */
[----:B------:R-:W-:Y:S01]  /*4c40*/  LOP3.LUT R5, R10, R67, RZ, 0xc0, !PT ;  /* 0x000000430a057212 */ /* 0x000fe200078ec0ff */
[----:B------:R-:W-:Y:S02]  /*4c50*/  IMAD.MOV R4, RZ, RZ, -R0 ;  /* 0x000000ffff047224 */ /* 0x000fe400078e0a00 */
[----:B------:R-:W-:Y:S02]  /*4c60*/  IMAD R3, R64, R0, R3 ;  /* 0x0000000040037224 */ /* 0x000fe400078e0203 */
[----:B----4-:R-:W-:-:S02]  /*4c70*/  IMAD R0, R4, R26, R15 ;  /* 0x0000001a04007224 */ /* 0x010fc400078e020f */
[----:B------:R-:W-:Y:S02]  /*4c80*/  @P0 IMAD R22, R21, R14, R18 ;  /* 0x0000000e15160224 */ /* 0x000fe400078e0212 */
[----:B------:R-:W-:Y:S02]  /*4c90*/  IMAD.MOV.U32 R4, RZ, RZ, 0x1 ;  /* 0x00000001ff047424 */ /* 0x000fe400078e00ff */
[----:B0-----:R-:W-:Y:S02]  /*4ca0*/  IMAD R22, R3, R27, R22 ;  /* 0x0000001b03167224 */ /* 0x001fe400078e0216 */
[----:B------:R-:W-:Y:S01]  /*4cb0*/  IMAD R3, R0, R28, R5 ;  /* 0x0000001c00037224 */ /* 0x000fe200078e0205 */
[----:B------:R-:W-:-:S04]  /*4cc0*/  PRMT R0, R4, 0x7610, R0 ;  /* 0x0000761004007816 */ /* 0x000fc80000000000 */
[----:B------:R-:W-:Y:S02]  /*4cd0*/  SEL R18, R3, R22, !P0 ;  /* 0x0000001603127207 */ /* 0x000fe40004000000 */
[----:B------:R-:W-:-:S07]  /*4ce0*/  SEL R22, R22, R3, !P0 ;  /* 0x0000000316167207 */ /* 0x000fce0004000000 */
.L_x_95:
[----:B------:R-:W-:Y:S01]  /*4cf0*/  UIMAD.WIDE.U32 UR4, UR38, 0x24924925, URZ ;  /* 0x24924925260478a5 */ /* 0x000fe2000f8e003f */
[----:B------:R-:W-:Y:S02]  /*4d00*/  LOP3.LUT P0, RZ, R0, 0xff, RZ, 0xc0, !PT ;  /* 0x000000ff00ff7812 */ /* 0x000fe4000780c0ff */
[----:B------:R-:W-:Y:S01]  /*4d10*/  LOP3.LUT R73, R73, 0x1, RZ, 0x3c, !PT ;  /* 0x0000000149497812 */ /* 0x000fe200078e3cff */
[----:B------:R-:W-:-:S04]  /*4d20*/  UIADD3 UR4, UR38, -UR5, URZ ;  /* 0x8000000526047290 */ /* 0x000fc8000fffe03f */
[----:B------:R-:W-:-:S04]  /*4d30*/  ULEA.HI UR4, UR4, UR5, URZ, 0x1f ;  /* 0x0000000504047291 */ /* 0x000fc8000f8ff83f */
[----:B------:R-:W-:-:S04]  /*4d40*/  USHF.R.U32.HI UR4, URZ, 0x2, UR4 ;  /* 0x000000023f047899 */ /* 0x000fc80008011604 */
[----:B------:R-:W-:Y:S01]  /*4d50*/  UIMAD UR38, UR4, -0x7, UR38 ;  /* 0xfffffff9042678a4 */ /* 0x000fe2000f8e0226 */
[----:B------:R-:W-:Y:S11]  /*4d60*/  @P0 BRA `(.L_x_98) ;  /* 0xffffffc8002c0947 */ /* 0x000ff6000383ffff */
[----:B------:R-:W-:Y:S05]  /*4d70*/  EXIT ;  /* 0x000000000000794d */ /* 0x000fea0003800000 */
.L_x_13:
[----:B------:R-:W-:-:S08]  /*4d80*/  ISETP.NE.AND P0, PT, R14, RZ, PT ;  /* 0x000000ff0e00720c */ /* 0x000fd00003f05270 */
[----:B0-----:R-:W0:-:S00]  /*4d90*/  USETMAXREG.DEALLOC.CTAPOOL 0x28 ;  /* 0x00000028000079c8 */ /* 0x001e0000080e0500 */
[----:B------:R-:W-:Y:S05]  /*4da0*/  @P0 EXIT ;  /* 0x000000000000094d */ /* 0x000fea0003800000 */
[----:B0-----:R-:W-:Y:S01]  /*4db0*/  LOP3.LUT P0, RZ, R3, 0xff, RZ, 0xc0, !PT ;  /* 0x000000ff03ff7812 */ /* 0x001fe2000780c0ff */
[----:B------:R-:W-:Y:S02]  /*4dc0*/  IMAD.MOV.U32 R3, RZ, RZ, 0x1 ;  /* 0x00000001ff037424 */ /* 0x000fe400078e00ff */
[----:B------:R-:W-:-:S10]  /*4dd0*/  IMAD.MOV.U32 R8, RZ, RZ, RZ ;  /* 0x000000ffff087224 */ /* 0x000fd400078e00ff */
[----:B------:R-:W-:Y:S05]  /*4de0*/  @!P0 BRA `(.L_x_99) ;  /* 0x0000000c003c8947 */ /* 0x000fea0003800000 */
[----:B------:R-:W-:Y:S01]  /*4df0*/  LOP3.LUT P0, RZ, R4, 0x1f, RZ, 0xc0, !PT ;  /* 0x0000001f04ff7812 */ /* 0x000fe2000780c0ff */
[----:B------:R-:W-:Y:S01]  /*4e00*/  ULDC UR5, c[0x0][0x658] ;  /* 0x0001960000057ab9 */ /* 0x000fe20000000800 */
[----:B------:R-:W-:Y:S01]  /*4e10*/  UMOV UR6, 0xffffffff ;  /* 0xffffffff00067882 */ /* 0x000fe20000000000 */
[----:B------:R-:W-:Y:S01]  /*4e20*/  BSSY B0, `(.L_x_99) ;  /* 0x00000cb000007945 */ /* 0x000fe20003800000 */
[----:B------:R-:W-:Y:S01]  /*4e30*/  USHF.L.U32 UR6, UR6, UR5, URZ ;  /* 0x0000000506067299 */ /* 0x000fe2000800063f */
[C---:B------:R-:W-:Y:S01]  /*4e40*/  ISETP.NE.AND P2, PT, R5.reuse, RZ, PT ;  /* 0x000000ff0500720c */ /* 0x040fe20003f45270 */
[----:B------:R-:W-:Y:S01]  /*4e50*/  UMOV UR7, 0x1 ;  /* 0x0000000100077882 */ /* 0x000fe20000000000 */
[----:B------:R-:W-:Y:S01]  /*4e60*/  ISETP.NE.OR P0, PT, R5, RZ, !P0 ;  /* 0x000000ff0500720c */ /* 0x000fe20004705670 */
[----:B------:R-:W-:Y:S01]  /*4e70*/  IMAD.MOV.U32 R10, RZ, RZ, 0x1 ;  /* 0x00000001ff0a7424 */ /* 0x000fe200078e00ff */
[----:B------:R-:W-:Y:S01]  /*4e80*/  LOP3.LUT R9, R23, 0x2, RZ, 0xfc, !PT ;  /* 0x0000000217097812 */ /* 0x000fe200078efcff */
[----:B------:R-:W-:Y:S01]  /*4e90*/  IMAD.MOV.U32 R3, RZ, RZ, 0x1 ;  /* 0x00000001ff037424 */ /* 0x000fe200078e00ff */
[----:B------:R-:W-:Y:S01]  /*4ea0*/  ULDC UR4, c[0x0][0x600] ;  /* 0x0001800000047ab9 */ /* 0x000fe20000000800 */
[----:B------:R-:W-:Y:S01]  /*4eb0*/  IMAD.MOV.U32 R8, RZ, RZ, RZ ;  /* 0x000000ffff087224 */ /* 0x000fe200078e00ff */
[----:B------:R-:W-:-:S02]  /*4ec0*/  USHF.L.U32 UR13, UR7, UR5, URZ ;  /* 0x00000005070d7299 */ /* 0x000fc4000800063f */
[----:B------:R-:W-:Y:S02]  /*4ed0*/  UIADD3 UR21, UR40, 0x1, URZ ;  /* 0x0000000128157890 */ /* 0x000fe4000fffe03f */
[----:B------:R-:W-:Y:S02]  /*4ee0*/  UIADD3 UR4, UR4, -0x1, URZ ;  /* 0xffffffff04047890 */ /* 0x000fe4000fffe03f */
[----:B------:R-:W-:Y:S01]  /*4ef0*/  ULOP3.LUT UR5, URZ, UR6, URZ, 0x33, !UPT ;  /* 0x000000063f057292 */ /* 0x000fe2000f8e333f */
[----:B------:R-:W-:-:S11]  /*4f00*/  ULDC.64 UR22, c[0x0][0x198] ;  /* 0x0000660000167ab9 */ /* 0x000fd60000000a00 */
.L_x_111:
[----:B------:R-:W-:-:S03]  /*4f10*/  UMOV UR6, 0xffffffff ;  /* 0xffffffff00067882 */ /* 0x000fc60000000000 */
[----:B------:R-:W-:Y:S05]  /*4f20*/  BRA.DIV UR6, `(.L_x_100) ;  /* 0x0000001206747947 */ /* 0x000fea000b800000 */
[----:B------:R-:W-:-:S13]  /*4f30*/  ELECT P6, URZ, PT ;  /* 0x00000000003f782f */ /* 0x000fda00038c0000 */
.L_x_127:
[----:B------:R-:W0:Y:S01]  /*4f40*/  LDC R4, c[0x0][0x28c] ;  /* 0x0000a300ff047b82 */ /* 0x000e220000000800 */
[----:B------:R-:W-:Y:S01]  /*4f50*/  BSSY B1, `(.L_x_101) ;  /* 0x0000041000017945 */ /* 0x000fe20003800000 */
[----:B0-----:R-:W-:-:S13]  /*4f60*/  ISETP.LT.OR P6, PT, R4, 0x1, !P6 ;  /* 0x000000010400780c */ /* 0x001fda00077c1670 */
[----:B------:R-:W-:Y:S05]  /*4f70*/  @P6 BRA `(.L_x_102) ;  /* 0x0000000000f86947 */ /* 0x000fea0003800000 */
[----:B------:R-:W-:Y:S02]  /*4f80*/  IMAD.SHL.U32 R22, R22, 0x40, RZ ;  /* 0x0000004016167824 */ /* 0x000fe400078e00ff */
[----:B------:R-:W-:Y:S02]  /*4f90*/  IMAD.SHL.U32 R18, R18, 0x40, RZ ;  /* 0x0000004012127824 */ /* 0x000fe400078e00ff */
[----:B------:R-:W-:Y:S02]  /*4fa0*/  IMAD.MOV.U32 R13, RZ, RZ, RZ ;  /* 0x000000ffff0d7224 */ /* 0x000fe400078e00ff */
[----:B------:R-:W-:Y:S02]  /*4fb0*/  IMAD.U32 R14, RZ, RZ, UR21 ;  /* 0x00000015ff0e7e24 */ /* 0x000fe4000f8e00ff */
[----:B------:R-:W-:Y:S02]  /*4fc0*/  IMAD.MOV.U32 R4, RZ, RZ, R3 ;  /* 0x000000ffff047224 */ /* 0x000fe400078e0003 */
[----:B------:R-:W-:-:S07]  /*4fd0*/  IMAD.MOV.U32 R5, RZ, RZ, R8 ;  /* 0x000000ffff057224 */ /* 0x000fce00078e0008 */
.L_x_106:
[----:B------:R-:W0:Y:S01]  /*4fe0*/  S2R R7, SR_CgaCtaId ;  /* 0x0000000000077919 */ /* 0x000e220000008800 */
[----:B------:R-:W-:-:S04]  /*4ff0*/  MOV R6, 0x400 ;  /* 0x0000040000067802 */ /* 0x000fc80000000f00 */
[----:B0-----:R-:W-:Y:S02]  /*5000*/  LEA R12, R7, R6, 0x18 ;  /* 0x00000006070c7211 */ /* 0x001fe400078ec0ff */
[----:B------:R-:W-:Y:S01]  /*5010*/  SHF.L.U32 R6, R4, 0x1f, RZ ;  /* 0x0000001f04067819 */ /* 0x000fe200000006ff */
[----:B------:R-:W0:Y:S02]  /*5020*/  @!P2 LDC R7, c[0x0][0x500] ;  /* 0x00014000ff07ab82 */ /* 0x000e240000000800 */
[----:B------:R-:W-:-:S04]  /*5030*/  IMAD R11, R5, 0x8, R12 ;  /* 0x00000008050b7824 */ /* 0x000fc800078e020c */
[----:B------:R-:W1:Y:S02]  /*5040*/  SYNCS.PHASECHK.TRANS64.TRYWAIT P1, [R11+URZ+0x38], R6 ;  /* 0x000038060b0075a7 */ /* 0x000e64000802017f */
[----:B-1----:R-:W-:Y:S05]  /*5050*/  @!P1 BRA `(.L_x_103) ;  /* 0x0000001000489947 */ /* 0x002fea0003800000 */
.L_x_128:
[----:B-1----:R-:W-:Y:S01]  /*5060*/  PRMT R6, R9, 0x9910, RZ ;  /* 0x0000991009067816 */ /* 0x002fe200000000ff */
[----:B0-----:R0:W-:Y:S03]  /*5070*/  @!P2 SYNCS.ARRIVE.TRANS64 RZ, [R11+URZ], R7 ;  /* 0x000000070bffa9a7 */ /* 0x0011e6000800003f */
[----:B------:R-:W-:-:S13]  /*5080*/  ISETP.NE.AND P1, PT, R6, 0x2, PT ;  /* 0x000000020600780c */ /* 0x000fda0003f25270 */
[----:B0-----:R-:W-:Y:S05]  /*5090*/  @P1 BRA `(.L_x_104) ;  /* 0x0000000000041947 */ /* 0x001fea0003800000 */
[----:B------:R-:W-:Y:S01]  /*50a0*/  BPT.TRAP 0x1 ;  /* 0x000000040000795c */ /* 0x000fe20000300000 */
.L_x_104:
[----:B------:R-:W-:Y:S05]  /*50b0*/  @P0 BRA `(.L_x_105) ;  /* 0x0000000000040947 */ /* 0x000fea0003800000 */
[----:B------:R-:W-:Y:S01]  /*50c0*/  BPT.TRAP 0x1 ;  /* 0x000000040000795c */ /* 0x000fe20000300000 */
.L_x_105:
[----:B------:R-:W-:Y:S01]  /*50d0*/  IMAD R12, R5, 0x4000, R12 ;  /* 0x00004000050c7824 */ /* 0x000fe200078e020c */
[----:B------:R-:W-:Y:S01]  /*50e0*/  R2UR UR34, R13 ;  /* 0x000000000d2272ca */ /* 0x000fe200000e0000 */
[----:B------:R-:W-:Y:S01]  /*50f0*/  VIADD R14, R14, 0xffffffff ;  /* 0xffffffff0e0e7836 */ /* 0x000fe20000000000 */
[----:B------:R-:W-:Y:S01]  /*5100*/  R2UR UR33, R11 ;  /* 0x000000000b2172ca */ /* 0x000fe200000e0000 */
[----:B------:R-:W-:Y:S01]  /*5110*/  UIADD3 UR6, UP0, UR22, 0xf0, URZ ;  /* 0x000000f016067890 */ /* 0x000fe2000ff1e03f */
[----:B------:R-:W-:Y:S01]  /*5120*/  R2UR UR8, R12 ;  /* 0x000000000c0872ca */ /* 0x000fe200000e0000 */
[----:B------:R-:W-:Y:S01]  /*5130*/  UIADD3 UR30, UP1, UR22, 0x1f0, URZ ;  /* 0x000001f0161e7890 */ /* 0x000fe2000ff3e03f */
[----:B------:R-:W-:Y:S01]  /*5140*/  R2UR UR35, R22 ;  /* 0x00000000162372ca */ /* 0x000fe200000e0000 */
[----:B------:R-:W-:Y:S01]  /*5150*/  UIADD3.X UR7, URZ, UR23, URZ, UP0, !UPT ;  /* 0x000000173f077290 */ /* 0x000fe200087fe43f */
[----:B------:R-:W-:Y:S01]  /*5160*/  R2UR UR36, R19 ;  /* 0x00000000132472ca */ /* 0x000fe200000e0000 */
[----:B------:R-:W-:Y:S01]  /*5170*/  UIADD3.X UR31, URZ, UR23, URZ, UP1, !UPT ;  /* 0x000000173f1f7290 */ /* 0x000fe20008ffe43f */
[----:B------:R-:W-:Y:S01]  /*5180*/  R2UR UR19, R18 ;  /* 0x00000000121372ca */ /* 0x000fe200000e0000 */
[----:B------:R-:W-:Y:S01]  /*5190*/  VIADD R5, R5, 0x1 ;  /* 0x0000000105057836 */ /* 0x000fe20000000000 */
[----:B------:R-:W-:Y:S01]  /*51a0*/  ISETP.GT.AND P3, PT, R14, 0x1, PT ;  /* 0x000000010e00780c */ /* 0x000fe20003f64270 */
[----:B------:R-:W-:Y:S01]  /*51b0*/  UIADD3 UR26, UR34, 0x40, URZ ;  /* 0x00000040221a7890 */ /* 0x000fe2000fffe03f */
[----:B------:R-:W-:Y:S01]  /*51c0*/  VIADD R13, R13, 0x80 ;  /* 0x000000800d0d7836 */ /* 0x000fe20000000000 */
[----:B------:R-:W-:Y:S01]  /*51d0*/  UMOV UR14, 0x0 ;  /* 0x00000000000e7882 */ /* 0x000fe20000000000 */
[----:B------:R-:W-:Y:S01]  /*51e0*/  UMOV UR15, 0x10000000 ;  /* 0x10000000000f7882 */ /* 0x000fe20000000000 */
[----:B------:R-:W-:Y:S01]  /*51f0*/  UIADD3 UR32, UR8, 0x180, URZ ;  /* 0x0000018008207890 */ /* 0x000fe2000fffe03f */
[----:B------:R-:W-:Y:S01]  /*5200*/  ISETP.NE.AND P1, PT, R5, 0x7, PT ;  /* 0x000000070500780c */ /* 0x000fe20003f25270 */
[----:B------:R-:W-:-:S02]  /*5210*/  UIADD3 UR24, UR8, 0x2180, URZ ;  /* 0x0000218008187890 */ /* 0x000fc4000fffe03f */
[----:B------:R-:W-:Y:S01]  /*5220*/  UIADD3 UR16, UR8, 0x1c180, URZ ;  /* 0x0001c18008107890 */ /* 0x000fe2000fffe03f */
[----:B------:R-:W-:Y:S01]  /*5230*/  SEL R7, RZ, 0x1, P1 ;  /* 0x00000001ff077807 */ /* 0x000fe20000800000 */
[----:B------:R-:W-:Y:S01]  /*5240*/  UIADD3 UR8, UR8, 0x1e180, URZ ;  /* 0x0001e18008087890 */ /* 0x000fe2000fffe03f */
[----:B------:R-:W-:Y:S01]  /*5250*/  SEL R5, R5, RZ, P1 ;  /* 0x000000ff05057207 */ /* 0x000fe20000800000 */
[----:B------:R-:W-:Y:S01]  /*5260*/  UMOV UR25, UR33 ;  /* 0x0000002100197c82 */ /* 0x000fe20008000000 */
[----:B------:R-:W-:Y:S01]  /*5270*/  UMOV UR27, UR35 ;  /* 0x00000023001b7c82 */ /* 0x000fe20008000000 */
[----:B------:R-:W-:Y:S01]  /*5280*/  UMOV UR28, UR36 ;  /* 0x00000024001c7c82 */ /* 0x000fe20008000000 */
[----:B------:R-:W-:Y:S01]  /*5290*/  UMOV UR17, UR33 ;  /* 0x0000002100117c82 */ /* 0x000fe20008000000 */
[----:B------:R-:W-:Y:S01]  /*52a0*/  UMOV UR18, UR34 ;  /* 0x0000002200127c82 */ /* 0x000fe20008000000 */
[----:B------:R-:W-:Y:S01]  /*52b0*/  UMOV UR20, UR36 ;  /* 0x0000002400147c82 */ /* 0x000fe20008000000 */
[----:B------:R0:W-:Y:S01]  /*52c0*/  UTMALDG.3D [UR32], [UR6], desc[UR14] ;  /* 0x00000e20060075b4 */ /* 0x0001e20008011000 */
[----:B------:R-:W-:Y:S01]  /*52d0*/  UMOV UR9, UR33 ;  /* 0x0000002100097c82 */ /* 0x000fe20008000000 */
[----:B------:R-:W-:Y:S01]  /*52e0*/  UMOV UR11, UR19 ;  /* 0x00000013000b7c82 */ /* 0x000fe20008000000 */
[----:B------:R-:W-:Y:S01]  /*52f0*/  UMOV UR12, UR36 ;  /* 0x00000024000c7c82 */ /* 0x000fe20008000000 */
[----:B------:R-:W-:Y:S01]  /*5300*/  UMOV UR10, UR26 ;  /* 0x0000001a000a7c82 */ /* 0x000fe20008000000 */
[----:B------:R-:W-:Y:S01]  /*5310*/  LOP3.LUT R4, R4, R7, RZ, 0x3c, !PT ;  /* 0x0000000704047212 */ /* 0x000fe200078e3cff */
[----:B------:R0:W-:Y:S01]  /*5320*/  UTMALDG.3D [UR24], [UR6], desc[UR14] ;  /* 0x00000e18060075b4 */ /* 0x0001e20008011000 */
[----:B------:R0:W-:Y:S01]  /*5330*/  UTMALDG.3D [UR16], [UR30], desc[UR14] ;  /* 0x00000e101e0075b4 */ /* 0x0001e20008011000 */
[----:B------:R0:W-:Y:S02]  /*5340*/  UTMALDG.3D [UR8], [UR30], desc[UR14] ;  /* 0x00000e081e0075b4 */ /* 0x0001e40008011000 */
[----:B0-----:R-:W-:Y:S05]  /*5350*/  @P3 BRA `(.L_x_106) ;  /* 0xfffffffc00203947 */ /* 0x001fea000383ffff */
.L_x_102:
[----:B------:R-:W-:Y:S05]  /*5360*/  BSYNC B1 ;  /* 0x0000000000017941 */ /* 0x000fea0003800000 */
.L_x_101:
[----:B------:R-:W2:Y:S01]  /*5370*/  LDL.64 R20, [R1] ;  /* 0x0000000001147983 */ /* 0x000ea20000100a00 */
[----:B------:R-:W-:Y:S01]  /*5380*/  LOP3.LUT P4, RZ, R10, 0xff, RZ, 0xc0, !PT ;  /* 0x000000ff0aff7812 */ /* 0x000fe2000788c0ff */
[----:B------:R-:W-:Y:S01]  /*5390*/  VIADD R11, R8, UR40 ;  /* 0x00000028080b7c36 */ /* 0x000fe20008000000 */
[----:B------:R-:W-:Y:S01]  /*53a0*/  ULDC.64 UR6, c[0x0][0x650] ;  /* 0x0001940000067ab9 */ /* 0x000fe20000000a00 */
[----:B------:R-:W-:Y:S01]  /*53b0*/  IMAD.U32 R8, RZ, RZ, UR40 ;  /* 0x00000028ff087e24 */ /* 0x000fe2000f8e00ff */
[----:B------:R-:W-:Y:S01]  /*53c0*/  UISETP.GE.U32.AND UP0, UPT, UR40, 0x7, UPT ;  /* 0x000000072800788c */ /* 0x000fe2000bf06070 */
[C---:B------:R-:W-:Y:S01]  /*53d0*/  IMAD.WIDE.U32 R4, R11.reuse, 0x24924925, RZ ;  /* 0x249249250b047825 */ /* 0x040fe200078e00ff */
[----:B------:R-:W-:Y:S01]  /*53e0*/  ISETP.GT.U32.AND P1, PT, R11, 0x6, PT ;  /* 0x000000060b00780c */ /* 0x000fe20003f24070 */
[----:B------:R-:W-:Y:S01]  /*53f0*/  BSSY B1, `(.L_x_107) ;  /* 0x000006b000017945 */ /* 0x000fe20003800000 */
[----:B------:R-:W-:Y:S01]  /*5400*/  PRMT R10, RZ, 0x7610, R10 ;  /* 0x00007610ff0a7816 */ /* 0x000fe2000000000a */
[----:B------:R-:W-:Y:S01]  /*5410*/  IMAD.MOV.U32 R22, RZ, RZ, -0x1 ;  /* 0xffffffffff167424 */ /* 0x000fe200078e00ff */
[----:B------:R-:W-:Y:S01]  /*5420*/  ISETP.LT.U32.AND P1, PT, R8, 0x7, P1 ;  /* 0x000000070800780c */ /* 0x000fe20000f21070 */
[----:B------:R-:W-:Y:S01]  /*5430*/  IMAD.MOV.U32 R18, RZ, RZ, -0x1 ;  /* 0xffffffffff127424 */ /* 0x000fe200078e00ff */
[----:B------:R-:W-:Y:S01]  /*5440*/  PLOP3.LUT P3, PT, PT, PT, UP0, 0x80, 0x0 ;  /* 0x000000000000781c */ /* 0x000fe20003f6f008 */
[----:B------:R-:W0:Y:S01]  /*5450*/  @P4 S2R R7, SR_CgaCtaId ;  /* 0x0000000000074919 */ /* 0x000e220000008800 */
[----:B------:R-:W-:Y:S01]  /*5460*/  SEL R4, RZ, 0x1, !P1 ;  /* 0x00000001ff047807 */ /* 0x000fe20004800000 */
[----:B------:R-:W-:Y:S01]  /*5470*/  IMAD.MOV.U32 R19, RZ, RZ, -0x1 ;  /* 0xffffffffff137424 */ /* 0x000fe200078e00ff */
[----:B------:R-:W-:-:S02]  /*5480*/  @P4 MOV R6, 0x400 ;  /* 0x0000040000064802 */ /* 0x000fc40000000f00 */
[----:B------:R-:W-:Y:S02]  /*5490*/  LOP3.LUT R3, R3, R4, RZ, 0x3c, !PT ;  /* 0x0000000403037212 */ /* 0x000fe400078e3cff */
[----:B------:R-:W-:Y:S02]  /*54a0*/  PRMT R4, RZ, 0x7610, R4 ;  /* 0x00007610ff047816 */ /* 0x000fe40000000004 */
[----:B0-----:R-:W-:Y:S01]  /*54b0*/  @P4 LEA R6, R7, R6, 0x18 ;  /* 0x0000000607064211 */ /* 0x001fe200078ec0ff */
[----:B------:R-:W-:-:S03]  /*54c0*/  IMAD.IADD R7, R11, 0x1, -R5 ;  /* 0x000000010b077824 */ /* 0x000fc600078e0a05 */
[----:B------:R0:W-:Y:S02]  /*54d0*/  @P4 SYNCS.ARRIVE.TRANS64.A1T0 RZ, [R6+URZ+0xa8], RZ ;  /* 0x0000a8ff06ff49a7 */ /* 0x0001e4000810003f */
[----:B------:R-:W-:-:S04]  /*54e0*/  LEA.HI R7, R7, R5, RZ, 0x1f ;  /* 0x0000000507077211 */ /* 0x000fc800078ff8ff */
[----:B------:R-:W-:-:S04]  /*54f0*/  SHF.R.U32.HI R8, RZ, 0x2, R7 ;  /* 0x00000002ff087819 */ /* 0x000fc80000011607 */
[----:B------:R-:W-:Y:S01]  /*5500*/  @P3 LOP3.LUT R3, R3, 0x1, R8, 0x78, !PT ;  /* 0x0000000103033812 */ /* 0x000fe200078e7808 */
[----:B------:R-:W-:Y:S01]  /*5510*/  IMAD R8, R8, -0x7, R11 ;  /* 0xfffffff908087824 */ /* 0x000fe200078e020b */
[----:B--2---:R-:W-:-:S05]  /*5520*/  IADD3 R16, P1, R16, R20, RZ ;  /* 0x0000001410107210 */ /* 0x004fca0007f3e0ff */
[----:B------:R-:W-:Y:S01]  /*5530*/  IMAD.X R17, R17, 0x1, R0, P1 ;  /* 0x0000000111117824 */ /* 0x000fe200008e0600 */
[----:B------:R-:W-:-:S04]  /*5540*/  ISETP.GE.U32.AND P1, PT, R16, UR6, PT ;  /* 0x0000000610007c0c */ /* 0x000fc8000bf26070 */
[----:B------:R-:W-:-:S13]  /*5550*/  ISETP.GE.U32.AND.EX P1, PT, R17, UR7, PT, P1 ;  /* 0x0000000711007c0c */ /* 0x000fda000bf26110 */
[----:B0-----:R-:W-:Y:S05]  /*5560*/  @P1 BRA `(.L_x_108) ;  /* 0x00000004004c1947 */ /* 0x001fea0003800000 */
[----:B------:R-:W0:Y:S01]  /*5570*/  S2R R12, SR_CTAID.X ;  /* 0x00000000000c7919 */ /* 0x000e220000002500 */
[----:B------:R-:W-:Y:S01]  /*5580*/  ULDC.64 UR6, c[0x0][0x628] ;  /* 0x00018a0000067ab9 */ /* 0x000fe20000000a00 */
[----:B------:R-:W1:Y:S01]  /*5590*/  LDC R13, c[0x0][0x144] ;  /* 0x00005100ff0d7b82 */ /* 0x000e620000000800 */
[----:B------:R-:W-:Y:S01]  /*55a0*/  ISETP.NE.U32.AND P1, PT, RZ, UR6, PT ;  /* 0x00000006ff007c0c */ /* 0x000fe2000bf25070 */
[----:B------:R-:W2:Y:S01]  /*55b0*/  S2R R11, SR_CTAID.Y ;  /* 0x00000000000b7919 */ /* 0x000ea20000002600 */
[----:B------:R-:W-:Y:S01]  /*55c0*/  ULDC UR8, c[0x0][0x150] ;  /* 0x0000540000087ab9 */ /* 0x000fe20000000800 */
[----:B------:R-:W-:Y:S01]  /*55d0*/  ULDC UR9, c[0x0][0x630] ;  /* 0x00018c0000097ab9 */ /* 0x000fe20000000800 */
[----:B------:R-:W-:Y:S01]  /*55e0*/  ISETP.NE.AND.EX P1, PT, RZ, UR7, PT, P1 ;  /* 0x00000007ff007c0c */ /* 0x000fe2000bf25310 */
[----:B------:R-:W-:Y:S01]  /*55f0*/  IMAD.MOV.U32 R4, RZ, RZ, R16 ;  /* 0x000000ffff047224 */ /* 0x000fe200078e0010 */
[----:B0-----:R-:W-:-:S05]  /*5600*/  I2FP.F32.U32 R5, R12 ;  /* 0x0000000c00057245 */ /* 0x001fca0000201000 */
[----:B------:R-:W-:Y:S01]  /*5610*/  FMUL R14, R5, UR8 ;  /* 0x00000008050e7c20 */ /* 0x000fe20008400000 */
[----:B------:R-:W-:-:S05]  /*5620*/  IMAD.MOV.U32 R5, RZ, RZ, R17 ;  /* 0x000000ffff057224 */ /* 0x000fca00078e0011 */
[----:B--2---:R-:W-:Y:S05]  /*5630*/  @!P1 BRA `(.L_x_109) ;  /* 0x0000000000289947 */ /* 0x004fea0003800000 */
[----:B------:R-:W-:Y:S02]  /*5640*/  ULDC UR8, c[0x0][0x634] ;  /* 0x00018d0000087ab9 */ /* 0x000fe40000000800 */
[----:B------:R-:W-:-:S05]  /*5650*/  IADD3 R5, P1, R16, UR8, RZ ;  /* 0x0000000810057c10 */ /* 0x000fca000ff3e0ff */
[----:B------:R-:W-:-:S04]  /*5660*/  IMAD.X R15, RZ, RZ, R17, P1 ;  /* 0x000000ffff0f7224 */ /* 0x000fc800008e0611 */
[----:B------:R-:W-:-:S04]  /*5670*/  IMAD.WIDE.U32 R6, R15, UR6, RZ ;  /* 0x000000060f067c25 */ /* 0x000fc8000f8e00ff */
[----:B------:R-:W-:-:S04]  /*5680*/  IMAD.WIDE.U32 R6, P1, R5, UR7, R6 ;  /* 0x0000000705067c25 */ /* 0x000fc8000f820006 */
[----:B------:R-:W-:-:S04]  /*5690*/  IMAD.WIDE.U32 R4, R5, UR6, RZ ;  /* 0x0000000605047c25 */ /* 0x000fc8000f8e00ff */
[----:B------:R-:W-:Y:S01]  /*56a0*/  IMAD.MOV.U32 R4, RZ, RZ, R7 ;  /* 0x000000ffff047224 */ /* 0x000fe200078e0007 */
[----:B------:R-:W-:Y:S01]  /*56b0*/  IADD3 RZ, P3, R5, R6, RZ ;  /* 0x0000000605ff7210 */ /* 0x000fe20007f7e0ff */
[----:B------:R-:W-:-:S04]  /*56c0*/  IMAD.X R5, RZ, RZ, RZ, P1 ;  /* 0x000000ffff057224 */ /* 0x000fc800008e06ff */
[----:B------:R-:W-:-:S08]  /*56d0*/  IMAD.WIDE.U32.X R4, R15, UR7, R4, P3 ;  /* 0x000000070f047c25 */ /* 0x000fd000098e0404 */
.L_x_109:
[--C-:B------:R-:W-:Y:S01]  /*56e0*/  SHF.R.U64 R19, R4, UR9, R5.reuse ;  /* 0x0000000904137c19 */ /* 0x100fe20008001205 */
[----:B------:R-:W0:Y:S01]  /*56f0*/  F2I.U32.TRUNC.NTZ R14, R14 ;  /* 0x0000000e000e7305 */ /* 0x000e22000020f000 */
[----:B------:R-:W-:Y:S01]  /*5700*/  SHF.R.U32.HI R4, RZ, UR9, R5 ;  /* 0x00000009ff047c19 */ /* 0x000fe20008011605 */
[----:B------:R-:W-:Y:S01]  /*5710*/  ULDC.64 UR6, c[0x0][0x620] ;  /* 0x0001880000067ab9 */ /* 0x000fe20000000a00 */
[----:B------:R-:W-:Y:S01]  /*5720*/  IADD3 R7, P1, RZ, -R19, RZ ;  /* 0x80000013ff077210 */ /* 0x000fe20007f3e0ff */
[----:B------:R-:W-:Y:S01]  /*5730*/  ULDC.64 UR8, c[0x0][0x640] ;  /* 0x0001900000087ab9 */ /* 0x000fe20000000a00 */
[----:B------:R-:W2:Y:S03]  /*5740*/  LDC R18, c[0x0][0x148] ;  /* 0x00005200ff127b82 */ /* 0x000ea60000000800 */
[----:B------:R-:W-:Y:S01]  /*5750*/  IMAD.X R4, RZ, RZ, ~R4, P1 ;  /* 0x000000ffff047224 */ /* 0x000fe200008e0e04 */
[----:B------:R-:W-:-:S03]  /*5760*/  ISETP.NE.U32.AND P1, PT, RZ, UR8, PT ;  /* 0x00000008ff007c0c */ /* 0x000fc6000bf25070 */
[----:B------:R-:W-:Y:S01]  /*5770*/  IMAD R6, R4, UR6, RZ ;  /* 0x0000000604067c24 */ /* 0x000fe2000f8e02ff */
[----:B------:R-:W-:Y:S01]  /*5780*/  ISETP.NE.AND.EX P1, PT, RZ, UR9, PT, P1 ;  /* 0x00000009ff007c0c */ /* 0x000fe2000bf25310 */
[----:B------:R-:W-:Y:S01]  /*5790*/  IMAD.WIDE.U32 R4, R7, UR6, R16 ;  /* 0x0000000607047c25 */ /* 0x000fe2000f8e0010 */
[----:B------:R-:W-:-:S03]  /*57a0*/  ULDC UR6, c[0x0][0x618] ;  /* 0x0001860000067ab9 */ /* 0x000fc60000000800 */
[----:B------:R-:W-:Y:S01]  /*57b0*/  IMAD R7, R7, UR7, R6 ;  /* 0x0000000707077c24 */ /* 0x000fe2000f8e0206 */
[----:B------:R-:W-:Y:S01]  /*57c0*/  ULDC UR7, c[0x0][0x154] ;  /* 0x0000550000077ab9 */ /* 0x000fe20000000800 */
[----:B0-----:R-:W-:Y:S02]  /*57d0*/  IMAD.MOV R6, RZ, RZ, -R14 ;  /* 0x000000ffff067224 */ /* 0x001fe400078e0a0e */
[----:B------:R-:W-:Y:S02]  /*57e0*/  IMAD.IADD R5, R5, 0x1, R7 ;  /* 0x0000000105057824 */ /* 0x000fe400078e0207 */
[----:B-1----:R-:W-:Y:S01]  /*57f0*/  IMAD R12, R13, R6, R12 ;  /* 0x000000060d0c7224 */ /* 0x002fe200078e020c */
[----:B------:R-:W-:Y:S02]  /*5800*/  I2FP.F32.U32 R6, R11 ;  /* 0x0000000b00067245 */ /* 0x000fe40000201000 */
[--C-:B------:R-:W-:Y:S02]  /*5810*/  SHF.R.U64 R13, R4, UR6, R5.reuse ;  /* 0x00000006040d7c19 */ /* 0x100fe40008001205 */
[----:B------:R-:W-:Y:S01]  /*5820*/  SHF.R.U32.HI R4, RZ, UR6, R5 ;  /* 0x00000006ff047c19 */ /* 0x000fe20008011605 */
[----:B------:R-:W-:Y:S01]  /*5830*/  FMUL R6, R6, UR7 ;  /* 0x0000000706067c20 */ /* 0x000fe20008400000 */
[----:B------:R-:W-:-:S02]  /*5840*/  ULDC UR6, c[0x0][0x608] ;  /* 0x0001820000067ab9 */ /* 0x000fc40000000800 */
[--C-:B------:R-:W-:Y:S01]  /*5850*/  SHF.R.U64 R15, R13, UR6, R4.reuse ;  /* 0x000000060d0f7c19 */ /* 0x100fe20008001204 */
[----:B------:R0:W1:Y:S01]  /*5860*/  F2I.U32.TRUNC.NTZ R20, R6 ;  /* 0x0000000600147305 */ /* 0x000062000020f000 */
[----:B------:R-:W-:Y:S01]  /*5870*/  SHF.R.U32.HI R4, RZ, UR6, R4 ;  /* 0x00000006ff047c19 */ /* 0x000fe20008011604 */
[----:B------:R-:W-:-:S03]  /*5880*/  ULDC UR6, c[0x0][0x658] ;  /* 0x0001960000067ab9 */ /* 0x000fc60000000800 */
[--C-:B------:R-:W-:Y:S02]  /*5890*/  SHF.R.U64 R14, R15, UR6, R4.reuse ;  /* 0x000000060f0e7c19 */ /* 0x100fe40008001204 */
[----:B------:R-:W-:-:S03]  /*58a0*/  SHF.R.U32.HI R21, RZ, UR6, R4 ;  /* 0x00000006ff157c19 */ /* 0x000fc60008011604 */
[----:B------:R-:W-:Y:S02]  /*58b0*/  IMAD.MOV.U32 R4, RZ, RZ, R14 ;  /* 0x000000ffff047224 */ /* 0x000fe400078e000e */
[----:B------:R-:W-:Y:S01]  /*58c0*/  IMAD.MOV.U32 R5, RZ, RZ, R21 ;  /* 0x000000ffff057224 */ /* 0x000fe200078e0015 */
[----:B0-----:R-:W-:Y:S06]  /*58d0*/  @!P1 BRA `(.L_x_110) ;  /* 0x0000000000289947 */ /* 0x001fec0003800000 */
        /* <DEDUP_REMOVED lines=10> */
.L_x_110:
[----:B------:R-:W-:Y:S01]  /*5980*/  ISETP.NE.AND P1, PT, R2, 0x1, PT ;  /* 0x000000010200780c */ /* 0x000fe20003f25270 */
[----:B------:R-:W-:Y:S01]  /*5990*/  ULDC UR6, c[0x0][0x648] ;  /* 0x0001920000067ab9 */ /* 0x000fe20000000800 */
[----:B------:R-:W-:Y:S01]  /*59a0*/  LOP3.LUT R15, R15, UR5, RZ, 0xc0, !PT ;  /* 0x000000050f0f7c12 */ /* 0x000fe2000f8ec0ff */
[----:B-1----:R-:W-:Y:S01]  /*59b0*/  IMAD.MOV R20, RZ, RZ, -R20 ;  /* 0x000000ffff147224 */ /* 0x002fe200078e0a14 */
[----:B------:R-:W-:Y:S01]  /*59c0*/  SHF.R.U64 R4, R4, UR6, R5 ;  /* 0x0000000604047c19 */ /* 0x000fe20008001205 */
[----:B------:R-:W-:Y:S01]  /*59d0*/  ULDC UR6, c[0x0][0x638] ;  /* 0x00018e0000067ab9 */ /* 0x000fe20000000800 */
[----:B------:R-:W-:Y:S01]  /*59e0*/  LOP3.LUT R13, R13, UR4, RZ, 0xc0, !PT ;  /* 0x000000040d0d7c12 */ /* 0x000fe2000f8ec0ff */
[----:B------:R-:W-:Y:S02]  /*59f0*/  ULDC UR7, c[0x0][0x610] ;  /* 0x0001840000077ab9 */ /* 0x000fe40000000800 */
[----:B------:R-:W-:Y:S02]  /*5a00*/  IMAD.MOV R5, RZ, RZ, -R4 ;  /* 0x000000ffff057224 */ /* 0x000fe400078e0a04 */
[----:B------:R-:W-:-:S02]  /*5a10*/  IMAD R15, R4, UR13, R15 ;  /* 0x0000000d040f7c24 */ /* 0x000fc4000f8e020f */
[----:B--2---:R-:W-:Y:S02]  /*5a20*/  @P1 IMAD R12, R18, R20, R11 ;  /* 0x00000014120c1224 */ /* 0x004fe400078e020b */
[----:B------:R-:W-:Y:S01]  /*5a30*/  IMAD R14, R5, UR6, R14 ;  /* 0x00000006050e7c24 */ /* 0x000fe2000f8e020e */
[----:B------:R-:W-:Y:S01]  /*5a40*/  ULDC UR6, c[0x0][0x600] ;  /* 0x0001800000067ab9 */ /* 0x000fe20000000800 */
[----:B------:R-:W-:Y:S02]  /*5a50*/  IMAD R12, R15, UR7, R12 ;  /* 0x000000070f0c7c24 */ /* 0x000fe4000f8e020c */
[----:B------:R-:W-:Y:S02]  /*5a60*/  IMAD R5, R14, UR6, R13 ;  /* 0x000000060e057c24 */ /* 0x000fe4000f8e020d */
[----:B------:R-:W-:-:S03]  /*5a70*/  IMAD.MOV.U32 R4, RZ, RZ, 0x1 ;  /* 0x00000001ff047424 */ /* 0x000fc600078e00ff */
[----:B------:R-:W-:Y:S02]  /*5a80*/  SEL R18, R5, R12, !P1 ;  /* 0x0000000c05127207 */ /* 0x000fe40004800000 */
[----:B------:R-:W-:-:S07]  /*5a90*/  SEL R22, R12, R5, !P1 ;  /* 0x000000050c167207 */ /* 0x000fce0004800000 */
.L_x_108:
[----:B------:R-:W-:Y:S05]  /*5aa0*/  BSYNC B1 ;  /* 0x0000000000017941 */ /* 0x000fea0003800000 */
.L_x_107:
[----:B------:R-:W-:-:S13]  /*5ab0*/  LOP3.LUT P1, RZ, R4, 0xff, RZ, 0xc0, !PT ;  /* 0x000000ff04ff7812 */ /* 0x000fda000782c0ff */
[----:B------:R-:W-:Y:S05]  /*5ac0*/  @P1 BRA `(.L_x_111) ;  /* 0xfffffff400101947 */ /* 0x000fea000383ffff */
[----:B------:R-:W-:Y:S05]  /*5ad0*/  BSYNC B0 ;  /* 0x0000000000007941 */ /* 0x000fea0003800000 */
.L_x_99:
[----:B------:R-:W-:-:S03]  /*5ae0*/  UMOV UR6, 0xffffffff ;  /* 0xffffffff00067882 */ /* 0x000fc60000000000 */
[----:B------:R-:W-:Y:S05]  /*5af0*/  BRA.DIV UR6, `(.L_x_112) ;  /* 0x0000000606b47947 */ /* 0x000fea000b800000 */
[----:B------:R-:W-:-:S13]  /*5b00*/  ELECT P6, URZ, PT ;  /* 0x00000000003f782f */ /* 0x000fda00038c0000 */
.L_x_131:
[----:B------:R-:W-:Y:S04]  /*5b10*/  BSSY B0, `(.L_x_113) ;  /* 0x0000046000007945 */ /* 0x000fe80003800000 */
[----:B------:R-:W-:Y:S05]  /*5b20*/  @!P6 BRA `(.L_x_114) ;  /* 0x000000040010e947 */ /* 0x000fea0003800000 */
[----:B------:R-:W-:-:S04]  /*5b30*/  LOP3.LUT R23, R23, 0x2, RZ, 0xfc, !PT ;  /* 0x0000000217177812 */ /* 0x000fc800078efcff */
[----:B------:R-:W-:-:S13]  /*5b40*/  ISETP.NE.AND P0, PT, R23, 0x3, PT ;  /* 0x000000031700780c */ /* 0x000fda0003f05270 */
[----:B------:R-:W-:Y:S05]  /*5b50*/  @!P0 BRA `(.L_x_115) ;  /* 0x0000000000048947 */ /* 0x000fea0003800000 */
[----:B------:R-:W-:Y:S01]  /*5b60*/  BPT.TRAP 0x1 ;  /* 0x000000040000795c */ /* 0x000fe20000300000 */
.L_x_115:
[----:B------:R-:W0:Y:S01]  /*5b70*/  S2R R5, SR_CgaCtaId ;  /* 0x0000000000057919 */ /* 0x000e220000008800 */
[----:B------:R-:W-:Y:S02]  /*5b80*/  MOV R0, 0x400 ;  /* 0x0000040000007802 */ /* 0x000fe40000000f00 */
[----:B------:R-:W-:Y:S02]  /*5b90*/  SHF.L.U32 R2, R3, 0x1f, RZ ;  /* 0x0000001f03027819 */ /* 0x000fe400000006ff */
[----:B0-----:R-:W-:-:S05]  /*5ba0*/  LEA R5, R5, R0, 0x18 ;  /* 0x0000000005057211 */ /* 0x001fca00078ec0ff */
[----:B------:R-:W-:-:S04]  /*5bb0*/  VIADD R5, R5, 0x38 ;  /* 0x0000003805057836 */ /* 0x000fc80000000000 */
[C---:B------:R-:W-:Y:S02]  /*5bc0*/  IMAD R7, R8.reuse, 0x8, R5 ;  /* 0x0000000808077824 */ /* 0x040fe400078e0205 */
[----:B------:R-:W-:Y:S02]  /*5bd0*/  VIADD R8, R8, 0x1 ;  /* 0x0000000108087836 */ /* 0x000fe40000000000 */
[----:B------:R-:W0:Y:S03]  /*5be0*/  SYNCS.PHASECHK.TRANS64.TRYWAIT P0, [R7+URZ], R2 ;  /* 0x00000002070075a7 */ /* 0x000e26000800017f */
[----:B------:R-:W-:-:S04]  /*5bf0*/  ISETP.NE.AND P1, PT, R8, 0x7, PT ;  /* 0x000000070800780c */ /* 0x000fc80003f25270 */
[----:B------:R-:W-:Y:S02]  /*5c00*/  SEL R0, RZ, 0x1, P1 ;  /* 0x00000001ff007807 */ /* 0x000fe40000800000 */
[----:B------:R-:W-:Y:S02]  /*5c10*/  SEL R8, R8, RZ, P1 ;  /* 0x000000ff08087207 */ /* 0x000fe40000800000 */
[----:B------:R-:W-:-:S03]  /*5c20*/  LOP3.LUT R9, R3, R0, RZ, 0x3c, !PT ;  /* 0x0000000003097212 */ /* 0x000fc600078e3cff */
[----:B------:R-:W-:Y:S01]  /*5c30*/  IMAD R6, R8, 0x8, R5 ;  /* 0x0000000808067824 */ /* 0x000fe200078e0205 */
[----:B------:R-:W-:Y:S01]  /*5c40*/  SHF.L.U32 R3, R9, 0x1f, RZ ;  /* 0x0000001f09037819 */ /* 0x000fe200000006ff */
[----:B0-----:R-:W-:Y:S06]  /*5c50*/  @!P0 BRA `(.L_x_116) ;  /* 0x00000004007c8947 */ /* 0x001fec0003800000 */
.L_x_132:
[----:B------:R-:W1:Y:S01]  /*5c60*/  SYNCS.PHASECHK.TRANS64.TRYWAIT P0, [R6+URZ], R3 ;  /* 0x00000003060075a7 */ /* 0x000e62000800017f */
[----:B------:R-:W-:-:S05]  /*5c70*/  VIADD R0, R8, 0x1 ;  /* 0x0000000108007836 */ /* 0x000fca0000000000 */
[----:B------:R-:W-:-:S04]  /*5c80*/  ISETP.NE.AND P1, PT, R0, 0x7, PT ;  /* 0x000000070000780c */ /* 0x000fc80003f25270 */
[----:B0-----:R-:W-:Y:S02]  /*5c90*/  SEL R2, RZ, 0x1, P1 ;  /* 0x00000001ff027807 */ /* 0x001fe40000800000 */
[----:B------:R-:W-:Y:S02]  /*5ca0*/  SEL R0, R0, RZ, P1 ;  /* 0x000000ff00007207 */ /* 0x000fe40000800000 */
[----:B------:R-:W-:-:S03]  /*5cb0*/  LOP3.LUT R9, R9, R2, RZ, 0x3c, !PT ;  /* 0x0000000209097212 */ /* 0x000fc600078e3cff */
[----:B------:R-:W-:Y:S01]  /*5cc0*/  IMAD R7, R0, 0x8, R5 ;  /* 0x0000000800077824 */ /* 0x000fe200078e0205 */
[----:B------:R-:W-:Y:S01]  /*5cd0*/  SHF.L.U32 R4, R9, 0x1f, RZ ;  /* 0x0000001f09047819 */ /* 0x000fe200000006ff */
[----:B-1----:R-:W-:Y:S06]  /*5ce0*/  @!P0 BRA `(.L_x_117) ;  /* 0x00000004006c8947 */ /* 0x002fec0003800000 */
.L_x_133:
[----:B------:R-:W1:Y:S01]  /*5cf0*/  SYNCS.PHASECHK.TRANS64.TRYWAIT P0, [R7+URZ], R4 ;  /* 0x00000004070075a7 */ /* 0x000e62000800017f */
[----:B------:R-:W-:-:S05]  /*5d00*/  VIADD R0, R0, 0x1 ;  /* 0x0000000100007836 */ /* 0x000fca0000000000 */
[----:B------:R-:W-:-:S04]  /*5d10*/  ISETP.NE.AND P1, PT, R0, 0x7, PT ;  /* 0x000000070000780c */ /* 0x000fc80003f25270 */
[----:B------:R-:W-:Y:S02]  /*5d20*/  SEL R2, RZ, 0x1, P1 ;  /* 0x00000001ff027807 */ /* 0x000fe40000800000 */
[----:B------:R-:W-:Y:S02]  /*5d30*/  SEL R0, R0, RZ, P1 ;  /* 0x000000ff00007207 */ /* 0x000fe40000800000 */
[----:B------:R-:W-:-:S03]  /*5d40*/  LOP3.LUT R9, R9, R2, RZ, 0x3c, !PT ;  /* 0x0000000209097212 */ /* 0x000fc600078e3cff */
[----:B0-----:R-:W-:Y:S01]  /*5d50*/  IMAD R6, R0, 0x8, R5 ;  /* 0x0000000800067824 */ /* 0x001fe200078e0205 */
[----:B------:R-:W-:Y:S01]  /*5d60*/  SHF.L.U32 R3, R9, 0x1f, RZ ;  /* 0x0000001f09037819 */ /* 0x000fe200000006ff */
[----:B-1----:R-:W-:Y:S06]  /*5d70*/  @!P0 BRA `(.L_x_118) ;  /* 0x00000004005c8947 */ /* 0x002fec0003800000 */
.L_x_134:
        /* <DEDUP_REMOVED lines=9> */
.L_x_135:
        /* <DEDUP_REMOVED lines=9> */
.L_x_136:
[----:B------:R-:W1:Y:S01]  /*5ea0*/  SYNCS.PHASECHK.TRANS64.TRYWAIT P0, [R6+URZ], R3 ;  /* 0x00000003060075a7 */ /* 0x000e62000800017f */
[----:B------:R-:W-:-:S05]  /*5eb0*/  VIADD R0, R0, 0x1 ;  /* 0x0000000100007836 */ /* 0x000fca0000000000 */
[----:B------:R-:W-:-:S04]  /*5ec0*/  ISETP.NE.AND P1, PT, R0, 0x7, PT ;  /* 0x000000070000780c */ /* 0x000fc80003f25270 */
[----:B------:R-:W-:Y:S02]  /*5ed0*/  SEL R2, RZ, 0x1, P1 ;  /* 0x00000001ff027807 */ /* 0x000fe40000800000 */
[----:B------:R-:W-:Y:S02]  /*5ee0*/  SEL R0, R0, RZ, P1 ;  /* 0x000000ff00007207 */ /* 0x000fe40000800000 */
[----:B------:R-:W-:Y:S01]  /*5ef0*/  LOP3.LUT R2, R9, R2, RZ, 0x3c, !PT ;  /* 0x0000000209027212 */ /* 0x000fe200078e3cff */
[----:B-1----:R-:W-:Y:S06]  /*5f00*/  @!P0 BRA `(.L_x_121) ;  /* 0x0000000400348947 */ /* 0x002fec0003800000 */
.L_x_137:
[----:B------:R-:W-:Y:S01]  /*5f10*/  IMAD R5, R0, 0x8, R5 ;  /* 0x0000000800057824 */ /* 0x000fe200078e0205 */
[----:B------:R-:W-:-:S07]  /*5f20*/  SHF.L.U32 R0, R2, 0x1f, RZ ;  /* 0x0000001f02007819 */ /* 0x000fce00000006ff */
.L_x_122:
[----:B--2---:R2:W3:Y:S02]  /*5f30*/  SYNCS.PHASECHK.TRANS64.TRYWAIT P0, [R5+URZ], R0 ;  /* 0x00000000050075a7 */ /* 0x0044e4000800017f */
[----:B---3--:R-:W-:Y:S05]  /*5f40*/  @!P0 NANOSLEEP.SYNCS 0x989680 ;  /* 0x009896800000895d */ /* 0x008fea0003900000 */
[----:B------:R-:W3:Y:S02]  /*5f50*/  @!P0 SYNCS.PHASECHK.TRANS64 P0, [R5+URZ], R0 ;  /* 0x00000000050085a7 */ /* 0x000ee4000800007f */
[----:B---3--:R-:W-:Y:S05]  /*5f60*/  @!P0 BRA `(.L_x_122) ;  /* 0xfffffffc00f08947 */ /* 0x008fea000383ffff */
.L_x_114:
[----:B------:R-:W-:Y:S05]  /*5f70*/  BSYNC B0 ;  /* 0x0000000000007941 */ /* 0x000fea0003800000 */
.L_x_113:
[----:B------:R-:W-:Y:S05]  /*5f80*/  EXIT ;  /* 0x000000000000794d */ /* 0x000fea0003800000 */
.L_x_15:
[----:B0-----:R-:W-:-:S04]  /*5f90*/  IMAD.U32 R3, RZ, RZ, UR43 ;  /* 0x0000002bff037e24 */ /* 0x001fc8000f8e00ff */
[----:B------:R0:W1:Y:S03]  /*5fa0*/  SYNCS.PHASECHK.TRANS64.TRYWAIT P0, [R3+URZ+-0x8], R0 ;  /* 0xfffff800030075a7 */ /* 0x000066000800017f */
[----:B-1----:R-:W-:Y:S05]  /*5fb0*/  @!P0 NANOSLEEP.SYNCS 0x989680 ;  /* 0x009896800000895d */ /* 0x002fea0003900000 */
[----:B------:R-:W1:Y:S02]  /*5fc0*/  @!P0 SYNCS.PHASECHK.TRANS64 P0, [R3+URZ+-0x8], R0 ;  /* 0xfffff800030085a7 */ /* 0x000e64000800007f */
[----:B-1----:R-:W-:Y:S05]  /*5fd0*/  @!P0 BRA `(.L_x_15) ;  /* 0xfffffffc00ec8947 */ /* 0x002fea000383ffff */
[----:B------:R-:W-:Y:S05]  /*5fe0*/  BRA `(.L_x_123) ;  /* 0xffffffb400987947 */ /* 0x000fea000383ffff */
.L_x_20:
[----:B-1----:R1:W2:Y:S02]  /*5ff0*/  SYNCS.PHASECHK.TRANS64.TRYWAIT P1, [R3+URZ], R0 ;  /* 0x00000000030075a7 */ /* 0x0022a4000802017f */
[----:B--2---:R-:W-:Y:S05]  /*6000*/  @!P1 NANOSLEEP.SYNCS 0x989680 ;  /* 0x009896800000995d */ /* 0x004fea0003900000 */
[----:B------:R-:W2:Y:S02]  /*6010*/  @!P1 SYNCS.PHASECHK.TRANS64 P1, [R3+URZ], R0 ;  /* 0x00000000030095a7 */ /* 0x000ea4000802007f */
[----:B--2---:R-:W-:Y:S05]  /*6020*/  @!P1 BRA `(.L_x_20) ;  /* 0xfffffffc00f09947 */ /* 0x004fea000383ffff */
[----:B------:R-:W-:Y:S05]  /*6030*/  BRA `(.L_x_19) ;  /* 0xffffffb800047947 */ /* 0x000fea000383ffff */
.L_x_25:
[----:B-1----:R-:W-:-:S04]  /*6040*/  IMAD.U32 R4, RZ, RZ, UR4 ;  /* 0x00000004ff047e24 */ /* 0x002fc8000f8e00ff */
[----:B------:R1:W2:Y:S03]  /*6050*/  SYNCS.PHASECHK.TRANS64.TRYWAIT P1, [R4+URZ], R3 ;  /* 0x00000003040075a7 */ /* 0x0002a6000802017f */
[----:B--2---:R-:W-:Y:S05]  /*6060*/  @!P1 NANOSLEEP.SYNCS 0x989680 ;  /* 0x009896800000995d */ /* 0x004fea0003900000 */
[----:B------:R-:W2:Y:S02]  /*6070*/  @!P1 SYNCS.PHASECHK.TRANS64 P1, [R4+URZ], R3 ;  /* 0x00000003040095a7 */ /* 0x000ea4000802007f */
[----:B--2---:R-:W-:Y:S05]  /*6080*/  @!P1 BRA `(.L_x_25) ;  /* 0xfffffffc00ec9947 */ /* 0x004fea000383ffff */
[----:B------:R-:W-:Y:S05]  /*6090*/  BRA `(.L_x_24) ;  /* 0xffffffbc002c7947 */ /* 0x000fea000383ffff */
.L_x_31:
[----:B0-----:R-:W-:-:S04]  /*60a0*/  IMAD.U32 R3, RZ, RZ, UR43 ;  /* 0x0000002bff037e24 */ /* 0x001fc8000f8e00ff */
[----:B------:R0:W1:Y:S03]  /*60b0*/  SYNCS.PHASECHK.TRANS64.TRYWAIT P0, [R3+URZ+0x8], R0 ;  /* 0x00000800030075a7 */ /* 0x000066000800017f */
[----:B-1----:R-:W-:Y:S05]  /*60c0*/  @!P0 NANOSLEEP.SYNCS 0x989680 ;  /* 0x009896800000895d */ /* 0x002fea0003900000 */
[----:B------:R-:W1:Y:S02]  /*60d0*/  @!P0 SYNCS.PHASECHK.TRANS64 P0, [R3+URZ+0x8], R0 ;  /* 0x00000800030085a7 */ /* 0x000e64000800007f */
[----:B-1----:R-:W-:Y:S05]  /*60e0*/  @!P0 BRA `(.L_x_31) ;  /* 0xfffffffc00ec8947 */ /* 0x002fea000383ffff */
[----:B------:R-:W-:Y:S05]  /*60f0*/  BRA `(.L_x_124) ;  /* 0xffffffc000d87947 */ /* 0x000fea000383ffff */
.L_x_100:
[----:B------:R-:W-:Y:S01]  /*6100*/  BSSY B1, `(.L_x_125) ;  /* 0x0000006000017945 */ /* 0x000fe20003800000 */
[----:B------:R-:W-:-:S07]  /*6110*/  IMAD.MOV.U32 R15, RZ, RZ, -0x1 ;  /* 0xffffffffff0f7424 */ /* 0x000fce00078e00ff */
[----:B-----5:R-:W-:Y:S05]  /*6120*/  WARPSYNC.COLLECTIVE R15, `(.L_x_126) ;  /* 0x000000000f0c7348 */ /* 0x020fea0003c00000 */
[----:B------:R-:W-:Y:S02]  /*6130*/  ELECT P6, UR62, PT ;  /* 0x00000000003e782f */ /* 0x000fe400038c0000 */
[----:B------:R-:W-:Y:S01]  /*6140*/  MOV R14, UR62 ;  /* 0x0000003e000e7c02 */ /* 0x000fe20008000f00 */
[----:B-----5:R-:W-:Y:S10]  /*6150*/  ENDCOLLECTIVE ;  /* 0x000000000000791b */ /* 0x020ff40003800000 */
.L_x_126:
[----:B------:R-:W-:Y:S05]  /*6160*/  BSYNC B1 ;  /* 0x0000000000017941 */ /* 0x000fea0003800000 */
.L_x_125:
[----:B------:R-:W-:Y:S05]  /*6170*/  BRA `(.L_x_127) ;  /* 0xffffffec00707947 */ /* 0x000fea000383ffff */
.L_x_103:
[----:B-1----:R1:W2:Y:S02]  /*6180*/  SYNCS.PHASECHK.TRANS64.TRYWAIT P1, [R11+URZ+0x38], R6 ;  /* 0x000038060b0075a7 */ /* 0x0022a4000802017f */
[----:B--2---:R-:W-:Y:S05]  /*6190*/  @!P1 NANOSLEEP.SYNCS 0x989680 ;  /* 0x009896800000995d */ /* 0x004fea0003900000 */
[----:B------:R-:W2:Y:S02]  /*61a0*/  @!P1 SYNCS.PHASECHK.TRANS64 P1, [R11+URZ+0x38], R6 ;  /* 0x000038060b0095a7 */ /* 0x000ea4000802007f */
[----:B--2---:R-:W-:Y:S05]  /*61b0*/  @!P1 BRA `(.L_x_103) ;  /* 0xfffffffc00f09947 */ /* 0x004fea000383ffff */
[----:B------:R-:W-:Y:S05]  /*61c0*/  BRA `(.L_x_128) ;  /* 0xffffffec00a47947 */ /* 0x000fea000383ffff */
.L_x_112:
[----:B------:R-:W-:Y:S01]  /*61d0*/  BSSY B0, `(.L_x_129) ;  /* 0x0000006000007945 */ /* 0x000fe20003800000 */
[----:B------:R-:W-:-:S07]  /*61e0*/  IMAD.MOV.U32 R15, RZ, RZ, -0x1 ;  /* 0xffffffffff0f7424 */ /* 0x000fce00078e00ff */
[----:B-----5:R-:W-:Y:S05]  /*61f0*/  WARPSYNC.COLLECTIVE R15, `(.L_x_130) ;  /* 0x000000000f0c7348 */ /* 0x020fea0003c00000 */
[----:B------:R-:W-:Y:S02]  /*6200*/  ELECT P6, UR62, PT ;  /* 0x00000000003e782f */ /* 0x000fe400038c0000 */
[----:B------:R-:W-:Y:S01]  /*6210*/  MOV R14, UR62 ;  /* 0x0000003e000e7c02 */ /* 0x000fe20008000f00 */
[----:B-----5:R-:W-:Y:S10]  /*6220*/  ENDCOLLECTIVE ;  /* 0x000000000000791b */ /* 0x020ff40003800000 */
.L_x_130:
[----:B------:R-:W-:Y:S05]  /*6230*/  BSYNC B0 ;  /* 0x0000000000007941 */ /* 0x000fea0003800000 */
.L_x_129:
[----:B------:R-:W-:Y:S05]  /*6240*/  BRA `(.L_x_131) ;  /* 0xfffffff800307947 */ /* 0x000fea000383ffff */
.L_x_116:
[----:B0-----:R0:W1:Y:S02]  /*6250*/  SYNCS.PHASECHK.TRANS64.TRYWAIT P0, [R7+URZ], R2 ;  /* 0x00000002070075a7 */ /* 0x001064000800017f */
[----:B-1----:R-:W-:Y:S05]  /*6260*/  @!P0 NANOSLEEP.SYNCS 0x989680 ;  /* 0x009896800000895d */ /* 0x002fea0003900000 */
[----:B------:R-:W1:Y:S02]  /*6270*/  @!P0 SYNCS.PHASECHK.TRANS64 P0, [R7+URZ], R2 ;  /* 0x00000002070085a7 */ /* 0x000e64000800007f */
[----:B-1----:R-:W-:Y:S05]  /*6280*/  @!P0 BRA `(.L_x_116) ;  /* 0xfffffffc00f08947 */ /* 0x002fea000383ffff */
[----:B------:R-:W-:Y:S05]  /*6290*/  BRA `(.L_x_132) ;  /* 0xfffffff800707947 */ /* 0x000fea000383ffff */
.L_x_117:
[----:B0-----:R0:W1:Y:S02]  /*62a0*/  SYNCS.PHASECHK.TRANS64.TRYWAIT P0, [R6+URZ], R3 ;  /* 0x00000003060075a7 */ /* 0x001064000800017f */
[----:B-1----:R-:W-:Y:S05]  /*62b0*/  @!P0 NANOSLEEP.SYNCS 0x989680 ;  /* 0x009896800000895d */ /* 0x002fea0003900000 */
[----:B------:R-:W1:Y:S02]  /*62c0*/  @!P0 SYNCS.PHASECHK.TRANS64 P0, [R6+URZ], R3 ;  /* 0x00000003060085a7 */ /* 0x000e64000800007f */
[----:B-1----:R-:W-:Y:S05]  /*62d0*/  @!P0 BRA `(.L_x_117) ;  /* 0xfffffffc00f08947 */ /* 0x002fea000383ffff */
[----:B------:R-:W-:Y:S05]  /*62e0*/  BRA `(.L_x_133) ;  /* 0xfffffff800807947 */ /* 0x000fea000383ffff */
.L_x_118:
[----:B0-----:R0:W1:Y:S02]  /*62f0*/  SYNCS.PHASECHK.TRANS64.TRYWAIT P0, [R7+URZ], R4 ;  /* 0x00000004070075a7 */ /* 0x001064000800017f */
[----:B-1----:R-:W-:Y:S05]  /*6300*/  @!P0 NANOSLEEP.SYNCS 0x989680 ;  /* 0x009896800000895d */ /* 0x002fea0003900000 */
[----:B------:R-:W1:Y:S02]  /*6310*/  @!P0 SYNCS.PHASECHK.TRANS64 P0, [R7+URZ], R4 ;  /* 0x00000004070085a7 */ /* 0x000e64000800007f */
[----:B-1----:R-:W-:Y:S05]  /*6320*/  @!P0 BRA `(.L_x_118) ;  /* 0xfffffffc00f08947 */ /* 0x002fea000383ffff */
[----:B------:R-:W-:Y:S05]  /*6330*/  BRA `(.L_x_134) ;  /* 0xfffffff800907947 */ /* 0x000fea000383ffff */
.L_x_119:
[----:B0-----:R0:W1:Y:S02]  /*6340*/  SYNCS.PHASECHK.TRANS64.TRYWAIT P0, [R6+URZ], R3 ;  /* 0x00000003060075a7 */ /* 0x001064000800017f */
[----:B-1----:R-:W-:Y:S05]  /*6350*/  @!P0 NANOSLEEP.SYNCS 0x989680 ;  /* 0x009896800000895d */ /* 0x002fea0003900000 */
[----:B------:R-:W1:Y:S02]  /*6360*/  @!P0 SYNCS.PHASECHK.TRANS64 P0, [R6+URZ], R3 ;  /* 0x00000003060085a7 */ /* 0x000e64000800007f */
[----:B-1----:R-:W-:Y:S05]  /*6370*/  @!P0 BRA `(.L_x_119) ;  /* 0xfffffffc00f08947 */ /* 0x002fea000383ffff */
[----:B------:R-:W-:Y:S05]  /*6380*/  BRA `(.L_x_135) ;  /* 0xfffffff800a07947 */ /* 0x000fea000383ffff */
.L_x_120:
[----:B0-----:R0:W1:Y:S02]  /*6390*/  SYNCS.PHASECHK.TRANS64.TRYWAIT P0, [R7+URZ], R4 ;  /* 0x00000004070075a7 */ /* 0x001064000800017f */
[----:B-1----:R-:W-:Y:S05]  /*63a0*/  @!P0 NANOSLEEP.SYNCS 0x989680 ;  /* 0x009896800000895d */ /* 0x002fea0003900000 */
[----:B------:R-:W1:Y:S02]  /*63b0*/  @!P0 SYNCS.PHASECHK.TRANS64 P0, [R7+URZ], R4 ;  /* 0x00000004070085a7 */ /* 0x000e64000800007f */
[----:B-1----:R-:W-:Y:S05]  /*63c0*/  @!P0 BRA `(.L_x_120) ;  /* 0xfffffffc00f08947 */ /* 0x002fea000383ffff */
[----:B------:R-:W-:Y:S05]  /*63d0*/  BRA `(.L_x_136) ;  /* 0xfffffff800b07947 */ /* 0x000fea000383ffff */
.L_x_121:
[----:B-1----:R1:W2:Y:S02]  /*63e0*/  SYNCS.PHASECHK.TRANS64.TRYWAIT P0, [R6+URZ], R3 ;  /* 0x00000003060075a7 */ /* 0x0022a4000800017f */
[----:B--2---:R-:W-:Y:S05]  /*63f0*/  @!P0 NANOSLEEP.SYNCS 0x989680 ;  /* 0x009896800000895d */ /* 0x004fea0003900000 */
[----:B------:R-:W2:Y:S02]  /*6400*/  @!P0 SYNCS.PHASECHK.TRANS64 P0, [R6+URZ], R3 ;  /* 0x00000003060085a7 */ /* 0x000ea4000800007f */
[----:B--2---:R-:W-:Y:S05]  /*6410*/  @!P0 BRA `(.L_x_121) ;  /* 0xfffffffc00f08947 */ /* 0x004fea000383ffff */
[----:B------:R-:W-:Y:S05]  /*6420*/  BRA `(.L_x_137) ;  /* 0xfffffff800b87947 */ /* 0x000fea000383ffff */
.L_x_138:
[----:B------:R-:W-:-:S00]  /*6430*/  BRA `(.L_x_138) ;  /* 0xfffffffc00fc7947 */ /* 0x000fc0000383ffff */
[----:B------:R-:W-:-:S00]  /*6440*/  NOP ;  /* 0x0000000000007918 */ /* 0x000fc00000000000 */
        /* <DEDUP_REMOVED lines=11> */
.L_x_139:


//--------------------- .nv.global.init           --------------------------
	.section	.nv.global.init,"aw",@progbits
.nv.global.init:
	.type		$str$22,@object
	.size		$str$22,($str$23 - $str$22)
$str$22:
        /*0000*/ 	.byte	0x6b, 0x5f, 0x74, 0x69, 0x6c, 0x65, 0x5f, 0x63, 0x6f, 0x75, 0x6e, 0x74, 0x20, 0x3e, 0x3d, 0x20
        /*0010*/ 	.byte	0x31, 0x00
	.type		$str$23,@object
	.size		$str$23,(__unnamed_1 - $str$23)
$str$23:
        /*0012*/ 	.byte	0x2f, 0x74, 0x6d, 0x70, 0x2f, 0x63, 0x75, 0x74, 0x6c, 0x61, 0x73, 0x73, 0x5f, 0x73, 0x77, 0x65
        /*0022*/ 	.byte	0x65, 0x70, 0x5f, 0x73, 0x72, 0x63, 0x2f, 0x69, 0x6e, 0x63, 0x6c, 0x75, 0x64, 0x65, 0x2f, 0x63
        /*0032*/ 	.byte	0x75, 0x74, 0x6c, 0x61, 0x73, 0x73, 0x2f, 0x67, 0x65, 0x6d, 0x6d, 0x2f, 0x63, 0x6f, 0x6c, 0x6c
        /*0042*/ 	.byte	0x65, 0x63, 0x74, 0x69, 0x76, 0x65, 0x2f, 0x73, 0x6d, 0x39, 0x30, 0x5f, 0x6d, 0x6d, 0x61, 0x5f
        /*0052*/ 	.byte	0x74, 0x6d, 0x61, 0x5f, 0x67, 0x6d, 0x6d, 0x61, 0x5f, 0x73, 0x73, 0x5f, 0x77, 0x61, 0x72, 0x70
        /*0062*/ 	.byte	0x73, 0x70, 0x65, 0x63, 0x69, 0x61, 0x6c, 0x69, 0x7a, 0x65, 0x64, 0x2e, 0x68, 0x70, 0x70, 0x00
	.type		__unnamed_1,@object
	.size		__unnamed_1,(.L_0 - __unnamed_1)
__unnamed_1:
        /*0072*/ 	.byte	0x76, 0x6f, 0x69, 0x64, 0x20, 0x63, 0x75, 0x74, 0x6c, 0x61, 0x73, 0x73, 0x3a, 0x3a, 0x67, 0x65
        /* <DEDUP_REMOVED lines=179> */
        /*0bb2*/ 	.byte	0x69, 0x74, 0x79, 0x5d, 0x00
.L_0:


//--------------------- .nv.shared._ZN7cutlass13device_kernelINS_4gemm6kernel13GemmUniversalIN4cute5tupleIJiiiiEEENS1_10collective13CollectiveMmaINS1_34MainloopSm90TmaGmmaWarpSpecializedILi7ENS5_IJNS4_1CILi1EEESB_SB_EEENS1_32KernelTmaWarpSpecializedPingpongEEENS5_IJNSA_ILi64EEESF_NSA_ILi128EEEEEENS_6half_tENS5_IJlSB_lEEESI_SJ_NS4_8TiledMMAINS4_8MMA_AtomIJNS4_4SM904GMMA25MMA_64x64x16_F32F16F16_SSILNSN_5MajorE0ELSP_0ELNSN_7ScaleInE1ELSQ_1EEEEEENS4_6LayoutISC_NS5_IJNSA_ILi0EEESU_SU_EEEEENS5_IJNS4_10UnderscoreESX_SX_EEEEENS4_13SM90_TMA_LOADENS4_14ComposedLayoutINS4_7SwizzleILi3ELi4ELi3EEENS4_18smem_ptr_flag_bitsILi16EEENST_INS5_IJNSA_ILi8EEESF_EEENS5_IJSF_SB_EEEEEEEvNS4_8identityES10_S1A_vS1B_EENS_8epilogue10collective6detail29Sm90TmaWarpSpecializedAdapterINS1E_15DefaultEpilogueISI_SJ_SJ_NS1D_6thread17LinearCombinationISI_Li1EffLNS1I_9ScaleType4KindE0ELNS_15FloatRoundStyleE2ESI_EENS1_15EpilogueDefaultEEEEEvvEEEEvNT_6ParamsE --------------------------
	.section	.nv.shared._ZN7cutlass13device_kernelINS_4gemm6kernel13GemmUniversalIN4cute5tupleIJiiiiEEENS1_10collective13CollectiveMmaINS1_34MainloopSm90TmaGmmaWarpSpecializedILi7ENS5_IJNS4_1CILi1EEESB_SB_EEENS1_32KernelTmaWarpSpecializedPingpongEEENS5_IJNSA_ILi64EEESF_NSA_ILi128EEEEEENS_6half_tENS5_IJlSB_lEEESI_SJ_NS4_8TiledMMAINS4_8MMA_AtomIJNS4_4SM904GMMA25MMA_64x64x16_F32F16F16_SSILNSN_5MajorE0ELSP_0ELNSN_7ScaleInE1ELSQ_1EEEEEENS4_6LayoutISC_NS5_IJNSA_ILi0EEESU_SU_EEEEENS5_IJNS4_10UnderscoreESX_SX_EEEEENS4_13SM90_TMA_LOADENS4_14ComposedLayoutINS4_7SwizzleILi3ELi4ELi3EEENS4_18smem_ptr_flag_bitsILi16EEENST_INS5_IJNSA_ILi8EEESF_EEENS5_IJSF_SB_EEEEEEEvNS4_8identityES10_S1A_vS1B_EENS_8epilogue10collective6detail29Sm90TmaWarpSpecializedAdapterINS1E_15DefaultEpilogueISI_SJ_SJ_NS1D_6thread17LinearCombinationISI_Li1EffLNS1I_9ScaleType4KindE0ELNS_15FloatRoundStyleE2ESI_EENS1_15EpilogueDefaultEEEEEvvEEEEvNT_6ParamsE,"aw",@nobits
	.sectionflags	@""
	.align	16
	.zero		1024


//--------------------- .nv.shared.reserved.0     --------------------------
	.section	.nv.shared.reserved.0,"aw",@nobits
	.weak		__nv_reservedSMEM_offset_0_alias
	.size		__nv_reservedSMEM_offset_0_alias, 0, 0
	.other		__nv_reservedSMEM_offset_0_alias,@"STO_CUDA_RESERVED_SHARED STV_DEFAULT"
__nv_reservedSMEM_offset_0_alias:
	.zero		0


//--------------------- .nv.global                --------------------------
	.section	.nv.global,"aw",@nobits
.nv.global:
	.type		_ZN40_INTERNAL_6ed93dae_4_k_cu_3c378e01_242284cute1_E,@object
	.size		_ZN40_INTERNAL_6ed93dae_4_k_cu_3c378e01_242284cute1_E,(_ZN40_INTERNAL_6ed93dae_4_k_cu_3c378e01_242284cuda3std3__45__cpo6cbeginE - _ZN40_INTERNAL_6ed93dae_4_k_cu_3c378e01_242284cute1_E)
_ZN40_INTERNAL_6ed93dae_4_k_cu_3c378e01_242284cute1_E:
	.zero		1
	.type		_ZN40_INTERNAL_6ed93dae_4_k_cu_3c378e01_242284cuda3std3__45__cpo6cbeginE,@object
	.size		_ZN40_INTERNAL_6ed93dae_4_k_cu_3c378e01_242284cuda3std3__45__cpo6cbeginE,(_ZN40_INTERNAL_6ed93dae_4_k_cu_3c378e01_242284cuda3std3__48in_placeE - _ZN40_INTERNAL_6ed93dae_4_k_cu_3c378e01_242284cuda3std3__45__cpo6cbeginE)
_ZN40_INTERNAL_6ed93dae_4_k_cu_3c378e01_242284cuda3std3__45__cpo6cbeginE:
	.zero		1
	.type		_ZN40_INTERNAL_6ed93dae_4_k_cu_3c378e01_242284cuda3std3__48in_placeE,@object
	.size		_ZN40_INTERNAL_6ed93dae_4_k_cu_3c378e01_242284cuda3std3__48in_placeE,(_ZN40_INTERNAL_6ed93dae_4_k_cu_3c378e01_242284cuda3std6ranges3__45__cpo9iter_moveE - _ZN40_INTERNAL_6ed93dae_4_k_cu_3c378e01_242284cuda3std3__48in_placeE)
_ZN40_INTERNAL_6ed93dae_4_k_cu_3c378e01_242284cuda3std3__48in_placeE:
	.zero		1
	.type		_ZN40_INTERNAL_6ed93dae_4_k_cu_3c378e01_242284cuda3std6ranges3__45__cpo9iter_moveE,@object
	.size		_ZN40_INTERNAL_6ed93dae_4_k_cu_3c378e01_242284cuda3std6ranges3__45__cpo9iter_moveE,(_ZN40_INTERNAL_6ed93dae_4_k_cu_3c378e01_242284cuda3std3__45__cpo5beginE - _ZN40_INTERNAL_6ed93dae_4_k_cu_3c378e01_242284cuda3std6ranges3__45__cpo9iter_moveE)
_ZN40_INTERNAL_6ed93dae_4_k_cu_3c378e01_242284cuda3std6ranges3__45__cpo9iter_moveE:
	.zero		1
	.type		_ZN40_INTERNAL_6ed93dae_4_k_cu_3c378e01_242284cuda3std3__45__cpo5beginE,@object
	.size		_ZN40_INTERNAL_6ed93dae_4_k_cu_3c378e01_242284cuda3std3__45__cpo5beginE,(_ZN40_INTERNAL_6ed93dae_4_k_cu_3c378e01_242284cuda3std3__442_GLOBAL__N__6ed93dae_4_k_cu_3c378e01_242286ignoreE - _ZN40_INTERNAL_6ed93dae_4_k_cu_3c378e01_242284cuda3std3__45__cpo5beginE)
_ZN40_INTERNAL_6ed93dae_4_k_cu_3c378e01_242284cuda3std3__45__cpo5beginE:
	.zero		1
	.type		_ZN40_INTERNAL_6ed93dae_4_k_cu_3c378e01_242284cuda3std3__442_GLOBAL__N__6ed93dae_4_k_cu_3c378e01_242286ignoreE,@object
	.size		_ZN40_INTERNAL_6ed93dae_4_k_cu_3c378e01_242284cuda3std3__442_GLOBAL__N__6ed93dae_4_k_cu_3c378e01_242286ignoreE,(_ZN40_INTERNAL_6ed93dae_4_k_cu_3c378e01_242284cute7productE - _ZN40_INTERNAL_6ed93dae_4_k_cu_3c378e01_242284cuda3std3__442_GLOBAL__N__6ed93dae_4_k_cu_3c378e01_242286ignoreE)
_ZN40_INTERNAL_6ed93dae_4_k_cu_3c378e01_242284cuda3std3__442_GLOBAL__N__6ed93dae_4_k_cu_3c378e01_242286ignoreE:
	.zero		1
	.type		_ZN40_INTERNAL_6ed93dae_4_k_cu_3c378e01_242284cute7productE,@object
	.size		_ZN40_INTERNAL_6ed93dae_4_k_cu_3c378e01_242284cute7productE,(_ZN40_INTERNAL_6ed93dae_4_k_cu_3c378e01_242284cuda3std3__45__cpo3endE - _ZN40_INTERNAL_6ed93dae_4_k_cu_3c378e01_242284cute7productE)
_ZN40_INTERNAL_6ed93dae_4_k_cu_3c378e01_242284cute7productE:
	.zero		1
	.type		_ZN40_INTERNAL_6ed93dae_4_k_cu_3c378e01_242284cuda3std3__45__cpo3endE,@object
	.size		_ZN40_INTERNAL_6ed93dae_4_k_cu_3c378e01_242284cuda3std3__45__cpo3endE,(_ZN40_INTERNAL_6ed93dae_4_k_cu_3c378e01_242284cuda3std3__419piecewise_constructE - _ZN40_INTERNAL_6ed93dae_4_k_cu_3c378e01_242284cuda3std3__45__cpo3endE)
_ZN40_INTERNAL_6ed93dae_4_k_cu_3c378e01_242284cuda3std3__45__cpo3endE:
	.zero		1
	.type		_ZN40_INTERNAL_6ed93dae_4_k_cu_3c378e01_242284cuda3std3__419piecewise_constructE,@object
	.size		_ZN40_INTERNAL_6ed93dae_4_k_cu_3c378e01_242284cuda3std3__419piecewise_constructE,(_ZN40_INTERNAL_6ed93dae_4_k_cu_3c378e01_242284cuda3std3__45__cpo4cendE - _ZN40_INTERNAL_6ed93dae_4_k_cu_3c378e01_242284cuda3std3__419piecewise_constructE)
_ZN40_INTERNAL_6ed93dae_4_k_cu_3c378e01_242284cuda3std3__419piecewise_constructE:
	.zero		1
	.type		_ZN40_INTERNAL_6ed93dae_4_k_cu_3c378e01_242284cuda3std3__45__cpo4cendE,@object
	.size		_ZN40_INTERNAL_6ed93dae_4_k_cu_3c378e01_242284cuda3std3__45__cpo4cendE,(_ZN40_INTERNAL_6ed93dae_4_k_cu_3c378e01_242284cuda3std6ranges3__45__cpo4swapE - _ZN40_INTERNAL_6ed93dae_4_k_cu_3c378e01_242284cuda3std3__45__cpo4cendE)
_ZN40_INTERNAL_6ed93dae_4_k_cu_3c378e01_242284cuda3std3__45__cpo4cendE:
	.zero		1
	.type		_ZN40_INTERNAL_6ed93dae_4_k_cu_3c378e01_242284cuda3std6ranges3__45__cpo4swapE,@object
	.size		_ZN40_INTERNAL_6ed93dae_4_k_cu_3c378e01_242284cuda3std6ranges3__45__cpo4swapE,(.L_8 - _ZN40_INTERNAL_6ed93dae_4_k_cu_3c378e01_242284cuda3std6ranges3__45__cpo4swapE)
_ZN40_INTERNAL_6ed93dae_4_k_cu_3c378e01_242284cuda3std6ranges3__45__cpo4swapE:
	.zero		1
.L_8:


//--------------------- .nv.constant0._ZN7cutlass13device_kernelINS_4gemm6kernel13GemmUniversalIN4cute5tupleIJiiiiEEENS1_10collective13CollectiveMmaINS1_34MainloopSm90TmaGmmaWarpSpecializedILi7ENS5_IJNS4_1CILi1EEESB_SB_EEENS1_32KernelTmaWarpSpecializedPingpongEEENS5_IJNSA_ILi64EEESF_NSA_ILi128EEEEEENS_6half_tENS5_IJlSB_lEEESI_SJ_NS4_8TiledMMAINS4_8MMA_AtomIJNS4_4SM904GMMA25MMA_64x64x16_F32F16F16_SSILNSN_5MajorE0ELSP_0ELNSN_7ScaleInE1ELSQ_1EEEEEENS4_6LayoutISC_NS5_IJNSA_ILi0EEESU_SU_EEEEENS5_IJNS4_10UnderscoreESX_SX_EEEEENS4_13SM90_TMA_LOADENS4_14ComposedLayoutINS4_7SwizzleILi3ELi4ELi3EEENS4_18smem_ptr_flag_bitsILi16EEENST_INS5_IJNSA_ILi8EEESF_EEENS5_IJSF_SB_EEEEEEEvNS4_8identityES10_S1A_vS1B_EENS_8epilogue10collective6detail29Sm90TmaWarpSpecializedAdapterINS1E_15DefaultEpilogueISI_SJ_SJ_NS1D_6thread17LinearCombinationISI_Li1EffLNS1I_9ScaleType4KindE0ELNS_15FloatRoundStyleE2ESI_EENS1_15EpilogueDefaultEEEEEvvEEEEvNT_6ParamsE --------------------------
	.section	.nv.constant0._ZN7cutlass13device_kernelINS_4gemm6kernel13GemmUniversalIN4cute5tupleIJiiiiEEENS1_10collective13CollectiveMmaINS1_34MainloopSm90TmaGmmaWarpSpecializedILi7ENS5_IJNS4_1CILi1EEESB_SB_EEENS1_32KernelTmaWarpSpecializedPingpongEEENS5_IJNSA_ILi64EEESF_NSA_ILi128EEEEEENS_6half_tENS5_IJlSB_lEEESI_SJ_NS4_8TiledMMAINS4_8MMA_AtomIJNS4_4SM904GMMA25MMA_64x64x16_F32F16F16_SSILNSN_5MajorE0ELSP_0ELNSN_7ScaleInE1ELSQ_1EEEEEENS4_6LayoutISC_NS5_IJNSA_ILi0EEESU_SU_EEEEENS5_IJNS4_10UnderscoreESX_SX_EEEEENS4_13SM90_TMA_LOADENS4_14ComposedLayoutINS4_7SwizzleILi3ELi4ELi3EEENS4_18smem_ptr_flag_bitsILi16EEENST_INS5_IJNSA_ILi8EEESF_EEENS5_IJSF_SB_EEEEEEEvNS4_8identityES10_S1A_vS1B_EENS_8epilogue10collective6detail29Sm90TmaWarpSpecializedAdapterINS1E_15DefaultEpilogueISI_SJ_SJ_NS1D_6thread17LinearCombinationISI_Li1EffLNS1I_9ScaleType4KindE0ELNS_15FloatRoundStyleE2ESI_EENS1_15EpilogueDefaultEEEEEvvEEEEvNT_6ParamsE,"a",@progbits
	.sectionflags	@""
	.align	4
.nv.constant0._ZN7cutlass13device_kernelINS_4gemm6kernel13GemmUniversalIN4cute5tupleIJiiiiEEENS1_10collective13CollectiveMmaINS1_34MainloopSm90TmaGmmaWarpSpecializedILi7ENS5_IJNS4_1CILi1EEESB_SB_EEENS1_32KernelTmaWarpSpecializedPingpongEEENS5_IJNSA_ILi64EEESF_NSA_ILi128EEEEEENS_6half_tENS5_IJlSB_lEEESI_SJ_NS4_8TiledMMAINS4_8MMA_AtomIJNS4_4SM904GMMA25MMA_64x64x16_F32F16F16_SSILNSN_5MajorE0ELSP_0ELNSN_7ScaleInE1ELSQ_1EEEEEENS4_6LayoutISC_NS5_IJNSA_ILi0EEESU_SU_EEEEENS5_IJNS4_10UnderscoreESX_SX_EEEEENS4_13SM90_TMA_LOADENS4_14ComposedLayoutINS4_7SwizzleILi3ELi4ELi3EEENS4_18smem_ptr_flag_bitsILi16EEENST_INS5_IJNSA_ILi8EEESF_EEENS5_IJSF_SB_EEEEEEEvNS4_8identityES10_S1A_vS1B_EENS_8epilogue10collective6detail29Sm90TmaWarpSpecializedAdapterINS1E_15DefaultEpilogueISI_SJ_SJ_NS1D_6thread17LinearCombinationISI_Li1EffLNS1I_9ScaleType4KindE0ELNS_15FloatRoundStyleE2ESI_EENS1_15EpilogueDefaultEEEEEvvEEEEvNT_6ParamsE:
	.zero		1664


//--------------------- SYMBOLS --------------------------

	.type		.nv.reservedSmem.offset0,@object
	.size		.nv.reservedSmem.offset0,0x4
	.type		__assertfail,@function
